	.target	sm_90a

	.elftype	@"ET_EXEC"


//--------------------- .note.nv.tkinfo           --------------------------
	.section	.note.nv.tkinfo,"",@"SHT_NOTE"
	.sectionflags	@"SHF_NOTE_NV_TKINFO"
	.tkinfo
        /*0018*/ 	.word	0x00000002
        /*0030*/ 	.string	""
        /*0030*/ 	.string	"ptxas"
        /*0030*/ 	.string	"Cuda compilation tools, release 13.0, V13.0.88"
        /*0030*/ 	.string	"Build cuda_13.0.r13.0/compiler.36424714_0"
        /*0030*/ 	.string	"-arch sm_90a -m 64 "



//--------------------- .note.nv.cuinfo           --------------------------
	.section	.note.nv.cuinfo,"",@"SHT_NOTE"
	.sectionflags	@"SHF_NOTE_NV_CUINFO"
        /*0018*/ 	.short	0x0002
        /*001a*/ 	.short	0x005a
        /*001c*/ 	.short	0x0082
	.zero		2


//--------------------- .nv.info                  --------------------------
	.section	.nv.info,"",@"SHT_CUDA_INFO"
	.align	4


	//----- nvinfo : EIATTR_REGCOUNT
	.align		4
        /*0000*/ 	.byte	0x04, 0x2f
        /*0002*/ 	.short	(.L_15 - .L_14)
	.align		4
.L_14:
        /*0004*/ 	.word	index@(_ZN7cutlass13device_kernelINS_4gemm6kernel13GemmUniversalIN4cute5tupleIJiiiiEEENS1_10collective13CollectiveMmaINS1_34MainloopSm90TmaGmmaWarpSpecializedILi28ENS5_IJNS4_1CILi1EEESB_SB_EEENS1_35KernelTmaWarpSpecializedCooperativeEEENS5_IJNSA_ILi128EEESF_NSA_ILi32EEEEEEaNS5_IJlSB_lEEEaSI_NS4_8TiledMMAINS4_8MMA_AtomIJNS4_4SM904GMMA27MMA_64x128x32_S32S8S8_SS_TNEEEENS4_6LayoutINS5_IJNSA_ILi2EEESB_SB_EEENS5_IJSB_NSA_ILi0EEESS_EEEEENS5_IJNS4_10UnderscoreESV_SV_EEEEENS4_13SM90_TMA_LOADENS4_14ComposedLayoutINS4_7SwizzleILi1ELi4ELi3EEENS4_18smem_ptr_flag_bitsILi8EEENSP_INS5_IJNSA_ILi8EEESG_EEENS5_IJSG_SB_EEEEEEEvNS4_8identityESY_S18_vS19_EENS_8epilogue10collective6detail29Sm90TmaWarpSpecializedAdapterINS1C_15DefaultEpilogueIaSI_SI_NS1B_6thread17LinearCombinationIaLi1EiiLNS1G_9ScaleType4KindE0ELNS_15FloatRoundStyleE2EaEENS1_15EpilogueDefaultEEEEEvvEEEEvNT_6ParamsE)
        /*0008*/ 	.word	0x000000a8


	//----- nvinfo : EIATTR_FRAME_SIZE
	.align		4
.L_15:
        /*000c*/ 	.byte	0x04, 0x11
        /*000e*/ 	.short	(.L_17 - .L_16)
	.align		4
.L_16:
        /*0010*/ 	.word	index@(_ZN7cutlass13device_kernelINS_4gemm6kernel13GemmUniversalIN4cute5tupleIJiiiiEEENS1_10collective13CollectiveMmaINS1_34MainloopSm90TmaGmmaWarpSpecializedILi28ENS5_IJNS4_1CILi1EEESB_SB_EEENS1_35KernelTmaWarpSpecializedCooperativeEEENS5_IJNSA_ILi128EEESF_NSA_ILi32EEEEEEaNS5_IJlSB_lEEEaSI_NS4_8TiledMMAINS4_8MMA_AtomIJNS4_4SM904GMMA27MMA_64x128x32_S32S8S8_SS_TNEEEENS4_6LayoutINS5_IJNSA_ILi2EEESB_SB_EEENS5_IJSB_NSA_ILi0EEESS_EEEEENS5_IJNS4_10UnderscoreESV_SV_EEEEENS4_13SM90_TMA_LOADENS4_14ComposedLayoutINS4_7SwizzleILi1ELi4ELi3EEENS4_18smem_ptr_flag_bitsILi8EEENSP_INS5_IJNSA_ILi8EEESG_EEENS5_IJSG_SB_EEEEEEEvNS4_8identityESY_S18_vS19_EENS_8epilogue10collective6detail29Sm90TmaWarpSpecializedAdapterINS1C_15DefaultEpilogueIaSI_SI_NS1B_6thread17LinearCombinationIaLi1EiiLNS1G_9ScaleType4KindE0ELNS_15FloatRoundStyleE2EaEENS1_15EpilogueDefaultEEEEEvvEEEEvNT_6ParamsE)
        /*0014*/ 	.word	0x00000000


	//----- nvinfo : EIATTR_MIN_STACK_SIZE
	.align		4
.L_17:
        /*0018*/ 	.byte	0x04, 0x12
        /*001a*/ 	.short	(.L_19 - .L_18)
	.align		4
.L_18:
        /*001c*/ 	.word	index@(_ZN7cutlass13device_kernelINS_4gemm6kernel13GemmUniversalIN4cute5tupleIJiiiiEEENS1_10collective13CollectiveMmaINS1_34MainloopSm90TmaGmmaWarpSpecializedILi28ENS5_IJNS4_1CILi1EEESB_SB_EEENS1_35KernelTmaWarpSpecializedCooperativeEEENS5_IJNSA_ILi128EEESF_NSA_ILi32EEEEEEaNS5_IJlSB_lEEEaSI_NS4_8TiledMMAINS4_8MMA_AtomIJNS4_4SM904GMMA27MMA_64x128x32_S32S8S8_SS_TNEEEENS4_6LayoutINS5_IJNSA_ILi2EEESB_SB_EEENS5_IJSB_NSA_ILi0EEESS_EEEEENS5_IJNS4_10UnderscoreESV_SV_EEEEENS4_13SM90_TMA_LOADENS4_14ComposedLayoutINS4_7SwizzleILi1ELi4ELi3EEENS4_18smem_ptr_flag_bitsILi8EEENSP_INS5_IJNSA_ILi8EEESG_EEENS5_IJSG_SB_EEEEEEEvNS4_8identityESY_S18_vS19_EENS_8epilogue10collective6detail29Sm90TmaWarpSpecializedAdapterINS1C_15DefaultEpilogueIaSI_SI_NS1B_6thread17LinearCombinationIaLi1EiiLNS1G_9ScaleType4KindE0ELNS_15FloatRoundStyleE2EaEENS1_15EpilogueDefaultEEEEEvvEEEEvNT_6ParamsE)
        /*0020*/ 	.word	0x00000000
.L_19:


//--------------------- .nv.compat                --------------------------
	.section	.nv.compat,"",@"SHT_CUDA_COMPAT_INFO"
	.align	4
        /*0000*/ 	.byte	0x02, 0x09, 0x01, 0x00, 0x02, 0x02, 0x04, 0x00, 0x02, 0x05, 0x05, 0x00, 0x03, 0x07, 0x01, 0x01
        /*0010*/ 	.byte	0x02, 0x03, 0x01, 0x00, 0x02, 0x06, 0x01, 0x00, 0x04, 0x0b, 0x08, 0x00, 0x00, 0x00, 0x00, 0x00
        /*0020*/ 	.byte	0x00, 0x00, 0x00, 0x00


//--------------------- .nv.info._ZN7cutlass13device_kernelINS_4gemm6kernel13GemmUniversalIN4cute5tupleIJiiiiEEENS1_10collective13CollectiveMmaINS1_34MainloopSm90TmaGmmaWarpSpecializedILi28ENS5_IJNS4_1CILi1EEESB_SB_EEENS1_35KernelTmaWarpSpecializedCooperativeEEENS5_IJNSA_ILi128EEESF_NSA_ILi32EEEEEEaNS5_IJlSB_lEEEaSI_NS4_8TiledMMAINS4_8MMA_AtomIJNS4_4SM904GMMA27MMA_64x128x32_S32S8S8_SS_TNEEEENS4_6LayoutINS5_IJNSA_ILi2EEESB_SB_EEENS5_IJSB_NSA_ILi0EEESS_EEEEENS5_IJNS4_10UnderscoreESV_SV_EEEEENS4_13SM90_TMA_LOADENS4_14ComposedLayoutINS4_7SwizzleILi1ELi4ELi3EEENS4_18smem_ptr_flag_bitsILi8EEENSP_INS5_IJNSA_ILi8EEESG_EEENS5_IJSG_SB_EEEEEEEvNS4_8identityESY_S18_vS19_EENS_8epilogue10collective6detail29Sm90TmaWarpSpecializedAdapterINS1C_15DefaultEpilogueIaSI_SI_NS1B_6thread17LinearCombinationIaLi1EiiLNS1G_9ScaleType4KindE0ELNS_15FloatRoundStyleE2EaEENS1_15EpilogueDefaultEEEEEvvEEEEvNT_6ParamsE --------------------------
	.section	.nv.info._ZN7cutlass13device_kernelINS_4gemm6kernel13GemmUniversalIN4cute5tupleIJiiiiEEENS1_10collective13CollectiveMmaINS1_34MainloopSm90TmaGmmaWarpSpecializedILi28ENS5_IJNS4_1CILi1EEESB_SB_EEENS1_35KernelTmaWarpSpecializedCooperativeEEENS5_IJNSA_ILi128EEESF_NSA_ILi32EEEEEEaNS5_IJlSB_lEEEaSI_NS4_8TiledMMAINS4_8MMA_AtomIJNS4_4SM904GMMA27MMA_64x128x32_S32S8S8_SS_TNEEEENS4_6LayoutINS5_IJNSA_ILi2EEESB_SB_EEENS5_IJSB_NSA_ILi0EEESS_EEEEENS5_IJNS4_10UnderscoreESV_SV_EEEEENS4_13SM90_TMA_LOADENS4_14ComposedLayoutINS4_7SwizzleILi1ELi4ELi3EEENS4_18smem_ptr_flag_bitsILi8EEENSP_INS5_IJNSA_ILi8EEESG_EEENS5_IJSG_SB_EEEEEEEvNS4_8identityESY_S18_vS19_EENS_8epilogue10collective6detail29Sm90TmaWarpSpecializedAdapterINS1C_15DefaultEpilogueIaSI_SI_NS1B_6thread17LinearCombinationIaLi1EiiLNS1G_9ScaleType4KindE0ELNS_15FloatRoundStyleE2EaEENS1_15EpilogueDefaultEEEEEvvEEEEvNT_6ParamsE,"",@"SHT_CUDA_INFO"
	.sectionflags	@""
	.align	4


	//----- nvinfo : EIATTR_CUDA_API_VERSION
	.align		4
        /*0000*/ 	.byte	0x04, 0x37
        /*0002*/ 	.short	(.L_21 - .L_20)
.L_20:
        /*0004*/ 	.word	0x00000082


	//----- nvinfo : EIATTR_KPARAM_INFO
	.align		4
.L_21:
        /*0008*/ 	.byte	0x04, 0x17
        /*000a*/ 	.short	(.L_23 - .L_22)
.L_22:
        /*000c*/ 	.word	0x00000000
        /*0010*/ 	.short	0x0000
        /*0012*/ 	.short	0x0070
        /*0014*/ 	.byte	0x00, 0xf0, 0x01, 0x10


	//----- nvinfo : EIATTR_SPARSE_MMA_MASK
	.align		4
.L_23:
        /*0018*/ 	.byte	0x03, 0x50
        /*001a*/ 	.short	0x0000


	//----- nvinfo : EIATTR_MAXREG_COUNT
	.align		4
        /*001c*/ 	.byte	0x03, 0x1b
        /*001e*/ 	.short	0x00a8


	//----- nvinfo : EIATTR_NUM_BARRIERS
	.align		4
        /*0020*/ 	.byte	0x02, 0x4c
        /*0022*/ 	.byte	0x01
	.zero		1


	//----- nvinfo : EIATTR_EXTERNS
	.align		4
        /*0024*/ 	.byte	0x04, 0x0f
        /*0026*/ 	.short	(.L_25 - .L_24)


	//   ....[0]....
	.align		4
.L_24:
        /*0028*/ 	.word	index@(__assertfail)


	//----- nvinfo : EIATTR_MERCURY_ISA_VERSION
	.align		4
.L_25:
        /*002c*/ 	.byte	0x03, 0x5f
        /*002e*/ 	.short	0x0101


	//----- nvinfo : EIATTR_INT_WARP_WIDE_INSTR_OFFSETS
	.align		4
        /*0030*/ 	.byte	0x04, 0x31
        /*0032*/ 	.short	(.L_27 - .L_26)


	//   ....[0]....
.L_26:
        /*0034*/ 	.word	0x000006e0


	//   ....[1]....
        /*0038*/ 	.word	0x000006f0


	//   ....[2]....
        /*003c*/ 	.word	0x00000810


	//----- nvinfo : EIATTR_COOP_GROUP_MASK_REGIDS
	.align		4
.L_27:
        /*0040*/ 	.byte	0x04, 0x29
        /*0042*/ 	.short	(.L_29 - .L_28)


	//   ....[0]....
.L_28:
        /*0044*/ 	.word	0xffffffff


	//   ....[1]....
        /*0048*/ 	.word	0xffffffff


	//   ....[2]....
        /*004c*/ 	.word	0xffffffff


	//   ....[3]....
        /*0050*/ 	.word	0xffffffff


	//   ....[4]....
        /*0054*/ 	.word	0xffffffff


	//----- nvinfo : EIATTR_COOP_GROUP_INSTR_OFFSETS
	.align		4
.L_29:
        /*0058*/ 	.byte	0x04, 0x28
        /*005a*/ 	.short	(.L_31 - .L_30)


	//   ....[0]....
.L_30:
        /*005c*/ 	.word	0x00000060


	//   ....[1]....
        /*0060*/ 	.word	0x00000070


	//   ....[2]....
        /*0064*/ 	.word	0x00000130


	//   ....[3]....
        /*0068*/ 	.word	0x000005f0


	//   ....[4]....
        /*006c*/ 	.word	0x00001490


	//----- nvinfo : EIATTR_REG_RECONFIG
	.align		4
.L_31:
        /*0070*/ 	.byte	0x01, 0x54
	.zero		2


	//----- nvinfo : EIATTR_SYSCALL_OFFSETS
	.align		4
        /*0074*/ 	.byte	0x04, 0x46
        /*0076*/ 	.short	(.L_33 - .L_32)


	//   ....[0]....
.L_32:
        /*0078*/ 	.word	0x00001680


	//----- nvinfo : EIATTR_MBARRIER_INSTR_OFFSETS
	.align		4
.L_33:
        /*007c*/ 	.byte	0x04, 0x39
        /*007e*/ 	.short	(.L_35 - .L_34)


	//   ....[0]....
.L_34:
        /*0080*/ 	.word	0x00000250
        /*0084*/ 	.word	0x000000ff
        /*0088*/ 	.word	0x00000000
        /*008c*/ 	.short	0x0100
        /*008e*/ 	.byte	0x08
	.zero		1


	//   ....[1]....
        /*0090*/ 	.word	0x00000260
        /*0094*/ 	.word	0x000000ff
        /*0098*/ 	.word	0x000000e0
        /*009c*/ 	.short	0x0100
        /*009e*/ 	.byte	0x08
	.zero		1


	//   ....[2]....
        /*00a0*/ 	.word	0x00000270
        /*00a4*/ 	.word	0x000000ff
        /*00a8*/ 	.word	0x00000008
        /*00ac*/ 	.short	0x0100
        /*00ae*/ 	.byte	0x08
	.zero		1


	//   ....[3]....
        /*00b0*/ 	.word	0x00000280
        /*00b4*/ 	.word	0x000000ff
        /*00b8*/ 	.word	0x000000e8
        /*00bc*/ 	.short	0x0100
        /*00be*/ 	.byte	0x08
	.zero		1


	//   ....[4]....
        /*00c0*/ 	.word	0x00000290
        /*00c4*/ 	.word	0x000000ff
        /*00c8*/ 	.word	0x00000010
        /*00cc*/ 	.short	0x0100
        /*00ce*/ 	.byte	0x08
	.zero		1


	//   ....[5]....
        /*00d0*/ 	.word	0x000002a0
        /*00d4*/ 	.word	0x000000ff
        /*00d8*/ 	.word	0x000000f0
        /*00dc*/ 	.short	0x0100
        /*00de*/ 	.byte	0x08
	.zero		1


	//   ....[6]....
        /*00e0*/ 	.word	0x000002b0
        /*00e4*/ 	.word	0x000000ff
        /*00e8*/ 	.word	0x00000018
        /*00ec*/ 	.short	0x0100
        /*00ee*/ 	.byte	0x08
	.zero		1


	//   ....[7]....
        /*00f0*/ 	.word	0x000002c0
        /*00f4*/ 	.word	0x000000ff
        /*00f8*/ 	.word	0x000000f8
        /*00fc*/ 	.short	0x0100
        /*00fe*/ 	.byte	0x08
	.zero		1


	//   ....[8]....
        /*0100*/ 	.word	0x000002d0
        /*0104*/ 	.word	0x000000ff
        /*0108*/ 	.word	0x00000020
        /*010c*/ 	.short	0x0100
        /*010e*/ 	.byte	0x08
	.zero		1


	//   ....[9]....
        /*0110*/ 	.word	0x000002e0
        /*0114*/ 	.word	0x000000ff
        /*0118*/ 	.word	0x00000100
        /*011c*/ 	.short	0x0100
        /*011e*/ 	.byte	0x08
	.zero		1


	//   ....[10]....
        /*0120*/ 	.word	0x000002f0
        /*0124*/ 	.word	0x000000ff
        /*0128*/ 	.word	0x00000028
        /*012c*/ 	.short	0x0100
        /*012e*/ 	.byte	0x08
	.zero		1


	//   ....[11]....
        /*0130*/ 	.word	0x00000300
        /*0134*/ 	.word	0x000000ff
        /*0138*/ 	.word	0x00000108
        /*013c*/ 	.short	0x0100
        /*013e*/ 	.byte	0x08
	.zero		1


	//   ....[12]....
        /*0140*/ 	.word	0x00000310
        /*0144*/ 	.word	0x000000ff
        /*0148*/ 	.word	0x00000030
        /*014c*/ 	.short	0x0100
        /*014e*/ 	.byte	0x08
	.zero		1


	//   ....[13]....
        /*0150*/ 	.word	0x00000320
        /*0154*/ 	.word	0x000000ff
        /*0158*/ 	.word	0x00000110
        /*015c*/ 	.short	0x0100
        /*015e*/ 	.byte	0x08
	.zero		1


	//   ....[14]....
        /*0160*/ 	.word	0x00000330
        /*0164*/ 	.word	0x000000ff
        /*0168*/ 	.word	0x00000038
        /*016c*/ 	.short	0x0100
        /*016e*/ 	.byte	0x08
	.zero		1


	//   ....[15]....
        /*0170*/ 	.word	0x00000340
        /*0174*/ 	.word	0x000000ff
        /*0178*/ 	.word	0x00000118
        /*017c*/ 	.short	0x0100
        /*017e*/ 	.byte	0x08
	.zero		1


	//   ....[16]....
        /*0180*/ 	.word	0x00000350
        /*0184*/ 	.word	0x000000ff
        /*0188*/ 	.word	0x00000040
        /*018c*/ 	.short	0x0100
        /*018e*/ 	.byte	0x08
	.zero		1


	//   ....[17]....
        /*0190*/ 	.word	0x00000360
        /*0194*/ 	.word	0x000000ff
        /*0198*/ 	.word	0x00000120
        /*019c*/ 	.short	0x0100
        /*019e*/ 	.byte	0x08
	.zero		1


	//   ....[18]....
        /*01a0*/ 	.word	0x00000370
        /*01a4*/ 	.word	0x000000ff
        /*01a8*/ 	.word	0x00000048
        /*01ac*/ 	.short	0x0100
        /*01ae*/ 	.byte	0x08
	.zero		1


	//   ....[19]....
        /*01b0*/ 	.word	0x00000380
        /*01b4*/ 	.word	0x000000ff
        /*01b8*/ 	.word	0x00000128
        /*01bc*/ 	.short	0x0100
        /*01be*/ 	.byte	0x08
	.zero		1


	//   ....[20]....
        /*01c0*/ 	.word	0x00000390
        /*01c4*/ 	.word	0x000000ff
        /*01c8*/ 	.word	0x00000050
        /*01cc*/ 	.short	0x0100
        /*01ce*/ 	.byte	0x08
	.zero		1


	//   ....[21]....
        /*01d0*/ 	.word	0x000003a0
        /*01d4*/ 	.word	0x000000ff
        /*01d8*/ 	.word	0x00000130
        /*01dc*/ 	.short	0x0100
        /*01de*/ 	.byte	0x08
	.zero		1


	//   ....[22]....
        /*01e0*/ 	.word	0x000003b0
        /*01e4*/ 	.word	0x000000ff
        /*01e8*/ 	.word	0x00000058
        /*01ec*/ 	.short	0x0100
        /*01ee*/ 	.byte	0x08
	.zero		1


	//   ....[23]....
        /*01f0*/ 	.word	0x000003c0
        /*01f4*/ 	.word	0x000000ff
        /*01f8*/ 	.word	0x00000138
        /*01fc*/ 	.short	0x0100
        /*01fe*/ 	.byte	0x08
	.zero		1


	//   ....[24]....
        /*0200*/ 	.word	0x000003d0
        /*0204*/ 	.word	0x000000ff
        /*0208*/ 	.word	0x00000060
        /*020c*/ 	.short	0x0100
        /*020e*/ 	.byte	0x08
	.zero		1


	//   ....[25]....
        /*0210*/ 	.word	0x000003e0
        /*0214*/ 	.word	0x000000ff
        /*0218*/ 	.word	0x00000140
        /*021c*/ 	.short	0x0100
        /*021e*/ 	.byte	0x08
	.zero		1


	//   ....[26]....
        /*0220*/ 	.word	0x000003f0
        /*0224*/ 	.word	0x000000ff
        /*0228*/ 	.word	0x00000068
        /*022c*/ 	.short	0x0100
        /*022e*/ 	.byte	0x08
	.zero		1


	//   ....[27]....
        /*0230*/ 	.word	0x00000400
        /*0234*/ 	.word	0x000000ff
        /*0238*/ 	.word	0x00000148
        /*023c*/ 	.short	0x0100
        /*023e*/ 	.byte	0x08
	.zero		1


	//   ....[28]....
        /*0240*/ 	.word	0x00000410
        /*0244*/ 	.word	0x000000ff
        /*0248*/ 	.word	0x00000070
        /*024c*/ 	.short	0x0100
        /*024e*/ 	.byte	0x08
	.zero		1


	//   ....[29]....
        /*0250*/ 	.word	0x00000420
        /*0254*/ 	.word	0x000000ff
        /*0258*/ 	.word	0x00000150
        /*025c*/ 	.short	0x0100
        /*025e*/ 	.byte	0x08
	.zero		1


	//   ....[30]....
        /*0260*/ 	.word	0x00000430
        /*0264*/ 	.word	0x000000ff
        /*0268*/ 	.word	0x00000078
        /*026c*/ 	.short	0x0100
        /*026e*/ 	.byte	0x08
	.zero		1


	//   ....[31]....
        /*0270*/ 	.word	0x00000440
        /*0274*/ 	.word	0x000000ff
        /*0278*/ 	.word	0x00000158
        /*027c*/ 	.short	0x0100
        /*027e*/ 	.byte	0x08
	.zero		1


	//   ....[32]....
        /*0280*/ 	.word	0x00000450
        /*0284*/ 	.word	0x000000ff
        /*0288*/ 	.word	0x00000080
        /*028c*/ 	.short	0x0100
        /*028e*/ 	.byte	0x08
	.zero		1


	//   ....[33]....
        /*0290*/ 	.word	0x00000460
        /*0294*/ 	.word	0x000000ff
        /*0298*/ 	.word	0x00000160
        /*029c*/ 	.short	0x0100
        /*029e*/ 	.byte	0x08
	.zero		1


	//   ....[34]....
        /*02a0*/ 	.word	0x00000470
        /*02a4*/ 	.word	0x000000ff
        /*02a8*/ 	.word	0x00000088
        /*02ac*/ 	.short	0x0100
        /*02ae*/ 	.byte	0x08
	.zero		1


	//   ....[35]....
        /*02b0*/ 	.word	0x00000480
        /*02b4*/ 	.word	0x000000ff
        /*02b8*/ 	.word	0x00000168
        /*02bc*/ 	.short	0x0100
        /*02be*/ 	.byte	0x08
	.zero		1


	//   ....[36]....
        /*02c0*/ 	.word	0x00000490
        /*02c4*/ 	.word	0x000000ff
        /*02c8*/ 	.word	0x00000090
        /*02cc*/ 	.short	0x0100
        /*02ce*/ 	.byte	0x08
	.zero		1


	//   ....[37]....
        /*02d0*/ 	.word	0x000004a0
        /*02d4*/ 	.word	0x000000ff
        /*02d8*/ 	.word	0x00000170
        /*02dc*/ 	.short	0x0100
        /*02de*/ 	.byte	0x08
	.zero		1


	//   ....[38]....
        /*02e0*/ 	.word	0x000004b0
        /*02e4*/ 	.word	0x000000ff
        /*02e8*/ 	.word	0x00000098
        /*02ec*/ 	.short	0x0100
        /*02ee*/ 	.byte	0x08
	.zero		1


	//   ....[39]....
        /*02f0*/ 	.word	0x000004c0
        /*02f4*/ 	.word	0x000000ff
        /*02f8*/ 	.word	0x00000178
        /*02fc*/ 	.short	0x0100
        /*02fe*/ 	.byte	0x08
	.zero		1


	//   ....[40]....
        /*0300*/ 	.word	0x000004d0
        /*0304*/ 	.word	0x000000ff
        /*0308*/ 	.word	0x000000a0
        /*030c*/ 	.short	0x0100
        /*030e*/ 	.byte	0x08
	.zero		1


	//   ....[41]....
        /*0310*/ 	.word	0x000004e0
        /*0314*/ 	.word	0x000000ff
        /*0318*/ 	.word	0x00000180
        /*031c*/ 	.short	0x0100
        /*031e*/ 	.byte	0x08
	.zero		1


	//   ....[42]....
        /*0320*/ 	.word	0x000004f0
        /*0324*/ 	.word	0x000000ff
        /*0328*/ 	.word	0x000000a8
        /*032c*/ 	.short	0x0100
        /*032e*/ 	.byte	0x08
	.zero		1


	//   ....[43]....
        /*0330*/ 	.word	0x00000500
        /*0334*/ 	.word	0x000000ff
        /*0338*/ 	.word	0x00000188
        /*033c*/ 	.short	0x0100
        /*033e*/ 	.byte	0x08
	.zero		1


	//   ....[44]....
        /*0340*/ 	.word	0x00000510
        /*0344*/ 	.word	0x000000ff
        /*0348*/ 	.word	0x000000b0
        /*034c*/ 	.short	0x0100
        /*034e*/ 	.byte	0x08
	.zero		1


	//   ....[45]....
        /*0350*/ 	.word	0x00000520
        /*0354*/ 	.word	0x000000ff
        /*0358*/ 	.word	0x00000190
        /*035c*/ 	.short	0x0100
        /*035e*/ 	.byte	0x08
	.zero		1


	//   ....[46]....
        /*0360*/ 	.word	0x00000530
        /*0364*/ 	.word	0x000000ff
        /*0368*/ 	.word	0x000000b8
        /*036c*/ 	.short	0x0100
        /*036e*/ 	.byte	0x08
	.zero		1


	//   ....[47]....
        /*0370*/ 	.word	0x00000540
        /*0374*/ 	.word	0x000000ff
        /*0378*/ 	.word	0x00000198
        /*037c*/ 	.short	0x0100
        /*037e*/ 	.byte	0x08
	.zero		1


	//   ....[48]....
        /*0380*/ 	.word	0x00000550
        /*0384*/ 	.word	0x000000ff
        /*0388*/ 	.word	0x000000c0
        /*038c*/ 	.short	0x0100
        /*038e*/ 	.byte	0x08
	.zero		1


	//   ....[49]....
        /*0390*/ 	.word	0x00000560
        /*0394*/ 	.word	0x000000ff
        /*0398*/ 	.word	0x000001a0
        /*039c*/ 	.short	0x0100
        /*039e*/ 	.byte	0x08
	.zero		1


	//   ....[50]....
        /*03a0*/ 	.word	0x00000570
        /*03a4*/ 	.word	0x000000ff
        /*03a8*/ 	.word	0x000000c8
        /*03ac*/ 	.short	0x0100
        /*03ae*/ 	.byte	0x08
	.zero		1


	//   ....[51]....
        /*03b0*/ 	.word	0x00000580
        /*03b4*/ 	.word	0x000000ff
        /*03b8*/ 	.word	0x000001a8
        /*03bc*/ 	.short	0x0100
        /*03be*/ 	.byte	0x08
	.zero		1


	//   ....[52]....
        /*03c0*/ 	.word	0x00000590
        /*03c4*/ 	.word	0x000000ff
        /*03c8*/ 	.word	0x000000d0
        /*03cc*/ 	.short	0x0100
        /*03ce*/ 	.byte	0x08
	.zero		1


	//   ....[53]....
        /*03d0*/ 	.word	0x000005a0
        /*03d4*/ 	.word	0x000000ff
        /*03d8*/ 	.word	0x000001b0
        /*03dc*/ 	.short	0x0100
        /*03de*/ 	.byte	0x08
	.zero		1


	//   ....[54]....
        /*03e0*/ 	.word	0x000005b0
        /*03e4*/ 	.word	0x000000ff
        /*03e8*/ 	.word	0x000000d8
        /*03ec*/ 	.short	0x0100
        /*03ee*/ 	.byte	0x08
	.zero		1


	//   ....[55]....
        /*03f0*/ 	.word	0x000005c0
        /*03f4*/ 	.word	0x000000ff
        /*03f8*/ 	.word	0x000001b8
        /*03fc*/ 	.short	0x0100
        /*03fe*/ 	.byte	0x08
	.zero		1


	//   ....[56]....
        /*0400*/ 	.word	0x00000890
        /*0404*/ 	.word	0x000000ff
        /*0408*/ 	.word	0x000001d0
        /*040c*/ 	.short	0x0100
        /*040e*/ 	.byte	0x08
	.zero		1


	//   ....[57]....
        /*0410*/ 	.word	0x000008f0
        /*0414*/ 	.word	0x000000ff
        /*0418*/ 	.word	0x000001d8
        /*041c*/ 	.short	0x0100
        /*041e*/ 	.byte	0x08
	.zero		1


	//   ....[58]....
        /*0420*/ 	.word	0x00001750
        /*0424*/ 	.word	0x00000003
        /*0428*/ 	.word	0x00000000
        /*042c*/ 	.short	0x010a
        /*042e*/ 	.byte	0x3f
	.zero		1


	//   ....[59]....
        /*0430*/ 	.word	0x000017b0
        /*0434*/ 	.word	0x00000003
        /*0438*/ 	.word	0x00000000
        /*043c*/ 	.short	0x010a
        /*043e*/ 	.byte	0x3f
	.zero		1


	//   ....[60]....
        /*0440*/ 	.word	0x000019c0
        /*0444*/ 	.word	0x00000005
        /*0448*/ 	.word	0x00000000
        /*044c*/ 	.short	0x010a
        /*044e*/ 	.byte	0x3f
	.zero		1


	//   ....[61]....
        /*0450*/ 	.word	0x00001a00
        /*0454*/ 	.word	0x00000005
        /*0458*/ 	.word	0x00000000
        /*045c*/ 	.short	0x010a
        /*045e*/ 	.byte	0x3f
	.zero		1


	//   ....[62]....
        /*0460*/ 	.word	0x00001af0
        /*0464*/ 	.word	0x00000004
        /*0468*/ 	.word	0x00000000
        /*046c*/ 	.short	0x0101
        /*046e*/ 	.byte	0x3f
	.zero		1


	//   ....[63]....
        /*0470*/ 	.word	0x00001cb0
        /*0474*/ 	.word	0x00000000
        /*0478*/ 	.word	0x00000000
        /*047c*/ 	.short	0x0101
        /*047e*/ 	.byte	0x3f
	.zero		1


	//   ....[64]....
        /*0480*/ 	.word	0x00006050
        /*0484*/ 	.word	0x0000000e
        /*0488*/ 	.word	0x000000e0
        /*048c*/ 	.short	0x010a
        /*048e*/ 	.byte	0x3f
	.zero		1


	//   ....[65]....
        /*0490*/ 	.word	0x000063c0
        /*0494*/ 	.word	0x00000000
        /*0498*/ 	.word	0x000001d8
        /*049c*/ 	.short	0x0101
        /*049e*/ 	.byte	0x3f
	.zero		1


	//   ....[66]....
        /*04a0*/ 	.word	0x00006ae0
        /*04a4*/ 	.word	0x00000007
        /*04a8*/ 	.word	0x00000000
        /*04ac*/ 	.short	0x010a
        /*04ae*/ 	.byte	0x3f
	.zero		1


	//   ....[67]....
        /*04b0*/ 	.word	0x00006b60
        /*04b4*/ 	.word	0x00000006
        /*04b8*/ 	.word	0x00000000
        /*04bc*/ 	.short	0x010a
        /*04be*/ 	.byte	0x3f
	.zero		1


	//   ....[68]....
        /*04c0*/ 	.word	0x00006bf0
        /*04c4*/ 	.word	0x00000007
        /*04c8*/ 	.word	0x00000000
        /*04cc*/ 	.short	0x010a
        /*04ce*/ 	.byte	0x3f
	.zero		1


	//   ....[69]....
        /*04d0*/ 	.word	0x00006c80
        /*04d4*/ 	.word	0x00000006
        /*04d8*/ 	.word	0x00000000
        /*04dc*/ 	.short	0x010a
        /*04de*/ 	.byte	0x3f
	.zero		1


	//   ....[70]....
        /*04e0*/ 	.word	0x00006d10
        /*04e4*/ 	.word	0x00000007
        /*04e8*/ 	.word	0x00000000
        /*04ec*/ 	.short	0x010a
        /*04ee*/ 	.byte	0x3f
	.zero		1


	//   ....[71]....
        /*04f0*/ 	.word	0x00006da0
        /*04f4*/ 	.word	0x00000006
        /*04f8*/ 	.word	0x00000000
        /*04fc*/ 	.short	0x010a
        /*04fe*/ 	.byte	0x3f
	.zero		1


	//   ....[72]....
        /*0500*/ 	.word	0x00006e30
        /*0504*/ 	.word	0x00000007
        /*0508*/ 	.word	0x00000000
        /*050c*/ 	.short	0x010a
        /*050e*/ 	.byte	0x3f
	.zero		1


	//   ....[73]....
        /*0510*/ 	.word	0x00006ec0
        /*0514*/ 	.word	0x00000006
        /*0518*/ 	.word	0x00000000
        /*051c*/ 	.short	0x010a
        /*051e*/ 	.byte	0x3f
	.zero		1


	//   ....[74]....
        /*0520*/ 	.word	0x00006f50
        /*0524*/ 	.word	0x00000007
        /*0528*/ 	.word	0x00000000
        /*052c*/ 	.short	0x010a
        /*052e*/ 	.byte	0x3f
	.zero		1


	//   ....[75]....
        /*0530*/ 	.word	0x00006fe0
        /*0534*/ 	.word	0x00000006
        /*0538*/ 	.word	0x00000000
        /*053c*/ 	.short	0x010a
        /*053e*/ 	.byte	0x3f
	.zero		1


	//   ....[76]....
        /*0540*/ 	.word	0x00007070
        /*0544*/ 	.word	0x00000007
        /*0548*/ 	.word	0x00000000
        /*054c*/ 	.short	0x010a
        /*054e*/ 	.byte	0x3f
	.zero		1


	//   ....[77]....
        /*0550*/ 	.word	0x00007100
        /*0554*/ 	.word	0x00000006
        /*0558*/ 	.word	0x00000000
        /*055c*/ 	.short	0x010a
        /*055e*/ 	.byte	0x3f
	.zero		1


	//   ....[78]....
        /*0560*/ 	.word	0x00007190
        /*0564*/ 	.word	0x00000007
        /*0568*/ 	.word	0x00000000
        /*056c*/ 	.short	0x010a
        /*056e*/ 	.byte	0x3f
	.zero		1


	//   ....[79]....
        /*0570*/ 	.word	0x00007220
        /*0574*/ 	.word	0x00000006
        /*0578*/ 	.word	0x00000000
        /*057c*/ 	.short	0x010a
        /*057e*/ 	.byte	0x3f
	.zero		1


	//   ....[80]....
        /*0580*/ 	.word	0x000072b0
        /*0584*/ 	.word	0x00000007
        /*0588*/ 	.word	0x00000000
        /*058c*/ 	.short	0x010a
        /*058e*/ 	.byte	0x3f
	.zero		1


	//   ....[81]....
        /*0590*/ 	.word	0x00007340
        /*0594*/ 	.word	0x00000006
        /*0598*/ 	.word	0x00000000
        /*059c*/ 	.short	0x010a
        /*059e*/ 	.byte	0x3f
	.zero		1


	//   ....[82]....
        /*05a0*/ 	.word	0x000073d0
        /*05a4*/ 	.word	0x00000007
        /*05a8*/ 	.word	0x00000000
        /*05ac*/ 	.short	0x010a
        /*05ae*/ 	.byte	0x3f
	.zero		1


	//   ....[83]....
        /*05b0*/ 	.word	0x00007460
        /*05b4*/ 	.word	0x00000006
        /*05b8*/ 	.word	0x00000000
        /*05bc*/ 	.short	0x010a
        /*05be*/ 	.byte	0x3f
	.zero		1


	//   ....[84]....
        /*05c0*/ 	.word	0x000074f0
        /*05c4*/ 	.word	0x00000007
        /*05c8*/ 	.word	0x00000000
        /*05cc*/ 	.short	0x010a
        /*05ce*/ 	.byte	0x3f
	.zero		1


	//   ....[85]....
        /*05d0*/ 	.word	0x00007580
        /*05d4*/ 	.word	0x00000006
        /*05d8*/ 	.word	0x00000000
        /*05dc*/ 	.short	0x010a
        /*05de*/ 	.byte	0x3f
	.zero		1


	//   ....[86]....
        /*05e0*/ 	.word	0x00007610
        /*05e4*/ 	.word	0x00000007
        /*05e8*/ 	.word	0x00000000
        /*05ec*/ 	.short	0x010a
        /*05ee*/ 	.byte	0x3f
	.zero		1


	//   ....[87]....
        /*05f0*/ 	.word	0x000076a0
        /*05f4*/ 	.word	0x00000006
        /*05f8*/ 	.word	0x00000000
        /*05fc*/ 	.short	0x010a
        /*05fe*/ 	.byte	0x3f
	.zero		1


	//   ....[88]....
        /*0600*/ 	.word	0x00007730
        /*0604*/ 	.word	0x00000007
        /*0608*/ 	.word	0x00000000
        /*060c*/ 	.short	0x010a
        /*060e*/ 	.byte	0x3f
	.zero		1


	//   ....[89]....
        /*0610*/ 	.word	0x000077c0
        /*0614*/ 	.word	0x00000006
        /*0618*/ 	.word	0x00000000
        /*061c*/ 	.short	0x010a
        /*061e*/ 	.byte	0x3f
	.zero		1


	//   ....[90]....
        /*0620*/ 	.word	0x00007850
        /*0624*/ 	.word	0x00000007
        /*0628*/ 	.word	0x00000000
        /*062c*/ 	.short	0x010a
        /*062e*/ 	.byte	0x3f
	.zero		1


	//   ....[91]....
        /*0630*/ 	.word	0x000078e0
        /*0634*/ 	.word	0x00000006
        /*0638*/ 	.word	0x00000000
        /*063c*/ 	.short	0x010a
        /*063e*/ 	.byte	0x3f
	.zero		1


	//   ....[92]....
        /*0640*/ 	.word	0x00007970
        /*0644*/ 	.word	0x00000007
        /*0648*/ 	.word	0x00000000
        /*064c*/ 	.short	0x010a
        /*064e*/ 	.byte	0x3f
	.zero		1


	//   ....[93]....
        /*0650*/ 	.word	0x00007a00
        /*0654*/ 	.word	0x00000005
        /*0658*/ 	.word	0x00000000
        /*065c*/ 	.short	0x010a
        /*065e*/ 	.byte	0x3f
	.zero		1


	//   ....[94]....
        /*0660*/ 	.word	0x00007a60
        /*0664*/ 	.word	0x00000003
        /*0668*/ 	.word	0x00000000
        /*066c*/ 	.short	0x010a
        /*066e*/ 	.byte	0x3f
	.zero		1


	//   ....[95]....
        /*0670*/ 	.word	0x00007ab0
        /*0674*/ 	.word	0x00000005
        /*0678*/ 	.word	0x00000000
        /*067c*/ 	.short	0x010a
        /*067e*/ 	.byte	0x3f
	.zero		1


	//   ....[96]....
        /*0680*/ 	.word	0x00007b80
        /*0684*/ 	.word	0x0000000e
        /*0688*/ 	.word	0x000000e0
        /*068c*/ 	.short	0x010a
        /*068e*/ 	.byte	0x3f
	.zero		1


	//   ....[97]....
        /*0690*/ 	.word	0x00007c50
        /*0694*/ 	.word	0x00000007
        /*0698*/ 	.word	0x00000000
        /*069c*/ 	.short	0x010a
        /*069e*/ 	.byte	0x3f
	.zero		1


	//   ....[98]....
        /*06a0*/ 	.word	0x00007ca0
        /*06a4*/ 	.word	0x00000006
        /*06a8*/ 	.word	0x00000000
        /*06ac*/ 	.short	0x010a
        /*06ae*/ 	.byte	0x3f
	.zero		1


	//   ....[99]....
        /*06b0*/ 	.word	0x00007cf0
        /*06b4*/ 	.word	0x00000007
        /*06b8*/ 	.word	0x00000000
        /*06bc*/ 	.short	0x010a
        /*06be*/ 	.byte	0x3f
	.zero		1


	//   ....[100]....
        /*06c0*/ 	.word	0x00007d40
        /*06c4*/ 	.word	0x00000006
        /*06c8*/ 	.word	0x00000000
        /*06cc*/ 	.short	0x010a
        /*06ce*/ 	.byte	0x3f
	.zero		1


	//   ....[101]....
        /*06d0*/ 	.word	0x00007d90
        /*06d4*/ 	.word	0x00000007
        /*06d8*/ 	.word	0x00000000
        /*06dc*/ 	.short	0x010a
        /*06de*/ 	.byte	0x3f
	.zero		1


	//   ....[102]....
        /*06e0*/ 	.word	0x00007de0
        /*06e4*/ 	.word	0x00000006
        /*06e8*/ 	.word	0x00000000
        /*06ec*/ 	.short	0x010a
        /*06ee*/ 	.byte	0x3f
	.zero		1


	//   ....[103]....
        /*06f0*/ 	.word	0x00007e30
        /*06f4*/ 	.word	0x00000007
        /*06f8*/ 	.word	0x00000000
        /*06fc*/ 	.short	0x010a
        /*06fe*/ 	.byte	0x3f
	.zero		1


	//   ....[104]....
        /*0700*/ 	.word	0x00007e80
        /*0704*/ 	.word	0x00000006
        /*0708*/ 	.word	0x00000000
        /*070c*/ 	.short	0x010a
        /*070e*/ 	.byte	0x3f
	.zero		1


	//   ....[105]....
        /*0710*/ 	.word	0x00007ed0
        /*0714*/ 	.word	0x00000007
        /*0718*/ 	.word	0x00000000
        /*071c*/ 	.short	0x010a
        /*071e*/ 	.byte	0x3f
	.zero		1


	//   ....[106]....
        /*0720*/ 	.word	0x00007f20
        /*0724*/ 	.word	0x00000006
        /*0728*/ 	.word	0x00000000
        /*072c*/ 	.short	0x010a
        /*072e*/ 	.byte	0x3f
	.zero		1


	//   ....[107]....
        /*0730*/ 	.word	0x00007f70
        /*0734*/ 	.word	0x00000007
        /*0738*/ 	.word	0x00000000
        /*073c*/ 	.short	0x010a
        /*073e*/ 	.byte	0x3f
	.zero		1


	//   ....[108]....
        /*0740*/ 	.word	0x00007fc0
        /*0744*/ 	.word	0x00000006
        /*0748*/ 	.word	0x00000000
        /*074c*/ 	.short	0x010a
        /*074e*/ 	.byte	0x3f
	.zero		1


	//   ....[109]....
        /*0750*/ 	.word	0x00008010
        /*0754*/ 	.word	0x00000007
        /*0758*/ 	.word	0x00000000
        /*075c*/ 	.short	0x010a
        /*075e*/ 	.byte	0x3f
	.zero		1


	//   ....[110]....
        /*0760*/ 	.word	0x00008060
        /*0764*/ 	.word	0x00000006
        /*0768*/ 	.word	0x00000000
        /*076c*/ 	.short	0x010a
        /*076e*/ 	.byte	0x3f
	.zero		1


	//   ....[111]....
        /*0770*/ 	.word	0x000080b0
        /*0774*/ 	.word	0x00000007
        /*0778*/ 	.word	0x00000000
        /*077c*/ 	.short	0x010a
        /*077e*/ 	.byte	0x3f
	.zero		1


	//   ....[112]....
        /*0780*/ 	.word	0x00008100
        /*0784*/ 	.word	0x00000006
        /*0788*/ 	.word	0x00000000
        /*078c*/ 	.short	0x010a
        /*078e*/ 	.byte	0x3f
	.zero		1


	//   ....[113]....
        /*0790*/ 	.word	0x00008150
        /*0794*/ 	.word	0x00000007
        /*0798*/ 	.word	0x00000000
        /*079c*/ 	.short	0x010a
        /*079e*/ 	.byte	0x3f
	.zero		1


	//   ....[114]....
        /*07a0*/ 	.word	0x000081a0
        /*07a4*/ 	.word	0x00000006
        /*07a8*/ 	.word	0x00000000
        /*07ac*/ 	.short	0x010a
        /*07ae*/ 	.byte	0x3f
	.zero		1


	//   ....[115]....
        /*07b0*/ 	.word	0x000081f0
        /*07b4*/ 	.word	0x00000007
        /*07b8*/ 	.word	0x00000000
        /*07bc*/ 	.short	0x010a
        /*07be*/ 	.byte	0x3f
	.zero		1


	//   ....[116]....
        /*07c0*/ 	.word	0x00008240
        /*07c4*/ 	.word	0x00000006
        /*07c8*/ 	.word	0x00000000
        /*07cc*/ 	.short	0x010a
        /*07ce*/ 	.byte	0x3f
	.zero		1


	//   ....[117]....
        /*07d0*/ 	.word	0x00008290
        /*07d4*/ 	.word	0x00000007
        /*07d8*/ 	.word	0x00000000
        /*07dc*/ 	.short	0x010a
        /*07de*/ 	.byte	0x3f
	.zero		1


	//   ....[118]....
        /*07e0*/ 	.word	0x000082e0
        /*07e4*/ 	.word	0x00000006
        /*07e8*/ 	.word	0x00000000
        /*07ec*/ 	.short	0x010a
        /*07ee*/ 	.byte	0x3f
	.zero		1


	//   ....[119]....
        /*07f0*/ 	.word	0x00008330
        /*07f4*/ 	.word	0x00000007
        /*07f8*/ 	.word	0x00000000
        /*07fc*/ 	.short	0x010a
        /*07fe*/ 	.byte	0x3f
	.zero		1


	//   ....[120]....
        /*0800*/ 	.word	0x00008380
        /*0804*/ 	.word	0x00000006
        /*0808*/ 	.word	0x00000000
        /*080c*/ 	.short	0x010a
        /*080e*/ 	.byte	0x3f
	.zero		1


	//   ....[121]....
        /*0810*/ 	.word	0x000083d0
        /*0814*/ 	.word	0x00000007
        /*0818*/ 	.word	0x00000000
        /*081c*/ 	.short	0x010a
        /*081e*/ 	.byte	0x3f
	.zero		1


	//   ....[122]....
        /*0820*/ 	.word	0x00008420
        /*0824*/ 	.word	0x00000006
        /*0828*/ 	.word	0x00000000
        /*082c*/ 	.short	0x010a
        /*082e*/ 	.byte	0x3f
	.zero		1


	//   ....[123]....
        /*0830*/ 	.word	0x00008470
        /*0834*/ 	.word	0x00000007
        /*0838*/ 	.word	0x00000000
        /*083c*/ 	.short	0x010a
        /*083e*/ 	.byte	0x3f
	.zero		1


	//----- nvinfo : EIATTR_NUM_MBARRIERS
	.align		4
.L_35:
        /*0840*/ 	.byte	0x03, 0x38
        /*0842*/ 	.short	0x003a


	//----- nvinfo : EIATTR_EXIT_INSTR_OFFSETS
	.align		4
        /*0844*/ 	.byte	0x04, 0x1c
        /*0846*/ 	.short	(.L_37 - .L_36)


	//   ....[0]....
.L_36:
        /*0848*/ 	.word	0x00000990


	//   ....[1]....
        /*084c*/ 	.word	0x00001250


	//   ....[2]....
        /*0850*/ 	.word	0x00005730


	//   ....[3]....
        /*0854*/ 	.word	0x00005d60


	//   ....[4]....
        /*0858*/ 	.word	0x00007a50


	//----- nvinfo : EIATTR_MAX_THREADS
	.align		4
.L_37:
        /*085c*/ 	.byte	0x04, 0x05
        /*085e*/ 	.short	(.L_39 - .L_38)
.L_38:
        /*0860*/ 	.word	0x00000180
        /*0864*/ 	.word	0x00000001
        /*0868*/ 	.word	0x00000001


	//----- nvinfo : EIATTR_CRS_STACK_SIZE
	.align		4
.L_39:
        /*086c*/ 	.byte	0x04, 0x1e
        /*086e*/ 	.short	(.L_41 - .L_40)
.L_40:
        /*0870*/ 	.word	0x00000000


	//----- nvinfo : EIATTR_CBANK_PARAM_SIZE
	.align		4
.L_41:
        /*0874*/ 	.byte	0x03, 0x19
        /*0876*/ 	.short	0x0470


	//----- nvinfo : EIATTR_PARAM_CBANK
	.align		4
        /*0878*/ 	.byte	0x04, 0x0a
        /*087a*/ 	.short	(.L_43 - .L_42)
	.align		4
.L_42:
        /*087c*/ 	.word	index@(.nv.constant0._ZN7cutlass13device_kernelINS_4gemm6kernel13GemmUniversalIN4cute5tupleIJiiiiEEENS1_10collective13CollectiveMmaINS1_34MainloopSm90TmaGmmaWarpSpecializedILi28ENS5_IJNS4_1CILi1EEESB_SB_EEENS1_35KernelTmaWarpSpecializedCooperativeEEENS5_IJNSA_ILi128EEESF_NSA_ILi32EEEEEEaNS5_IJlSB_lEEEaSI_NS4_8TiledMMAINS4_8MMA_AtomIJNS4_4SM904GMMA27MMA_64x128x32_S32S8S8_SS_TNEEEENS4_6LayoutINS5_IJNSA_ILi2EEESB_SB_EEENS5_IJSB_NSA_ILi0EEESS_EEEEENS5_IJNS4_10UnderscoreESV_SV_EEEEENS4_13SM90_TMA_LOADENS4_14ComposedLayoutINS4_7SwizzleILi1ELi4ELi3EEENS4_18smem_ptr_flag_bitsILi8EEENSP_INS5_IJNSA_ILi8EEESG_EEENS5_IJSG_SB_EEEEEEEvNS4_8identityESY_S18_vS19_EENS_8epilogue10collective6detail29Sm90TmaWarpSpecializedAdapterINS1C_15DefaultEpilogueIaSI_SI_NS1B_6thread17LinearCombinationIaLi1EiiLNS1G_9ScaleType4KindE0ELNS_15FloatRoundStyleE2EaEENS1_15EpilogueDefaultEEEEEvvEEEEvNT_6ParamsE)
        /*0880*/ 	.short	0x0210
        /*0882*/ 	.short	0x0470


	//----- nvinfo : EIATTR_SW_WAR
	.align		4
.L_43:
        /*0884*/ 	.byte	0x04, 0x36
        /*0886*/ 	.short	(.L_45 - .L_44)
.L_44:
        /*0888*/ 	.word	0x00000008
.L_45:


//--------------------- .nv.callgraph             --------------------------
	.section	.nv.callgraph,"",@"SHT_CUDA_CALLGRAPH"
	.align	4
	.sectionentsize	8
	.align		4
        /*0000*/ 	.word	0x00000000
	.align		4
        /*0004*/ 	.word	0xffffffff
	.align		4
        /*0008*/ 	.word	index@(_ZN7cutlass13device_kernelINS_4gemm6kernel13GemmUniversalIN4cute5tupleIJiiiiEEENS1_10collective13CollectiveMmaINS1_34MainloopSm90TmaGmmaWarpSpecializedILi28ENS5_IJNS4_1CILi1EEESB_SB_EEENS1_35KernelTmaWarpSpecializedCooperativeEEENS5_IJNSA_ILi128EEESF_NSA_ILi32EEEEEEaNS5_IJlSB_lEEEaSI_NS4_8TiledMMAINS4_8MMA_AtomIJNS4_4SM904GMMA27MMA_64x128x32_S32S8S8_SS_TNEEEENS4_6LayoutINS5_IJNSA_ILi2EEESB_SB_EEENS5_IJSB_NSA_ILi0EEESS_EEEEENS5_IJNS4_10UnderscoreESV_SV_EEEEENS4_13SM90_TMA_LOADENS4_14ComposedLayoutINS4_7SwizzleILi1ELi4ELi3EEENS4_18smem_ptr_flag_bitsILi8EEENSP_INS5_IJNSA_ILi8EEESG_EEENS5_IJSG_SB_EEEEEEEvNS4_8identityESY_S18_vS19_EENS_8epilogue10collective6detail29Sm90TmaWarpSpecializedAdapterINS1C_15DefaultEpilogueIaSI_SI_NS1B_6thread17LinearCombinationIaLi1EiiLNS1G_9ScaleType4KindE0ELNS_15FloatRoundStyleE2EaEENS1_15EpilogueDefaultEEEEEvvEEEEvNT_6ParamsE)
	.align		4
        /*000c*/ 	.word	index@(__assertfail)
	.align		4
        /*0010*/ 	.word	0x00000000
	.align		4
        /*0014*/ 	.word	0xfffffffe
	.align		4
        /*0018*/ 	.word	0x00000000
	.align		4
        /*001c*/ 	.word	0xfffffffd
	.align		4
        /*0020*/ 	.word	0x00000000
	.align		4
        /*0024*/ 	.word	0xfffffffc


//--------------------- .nv.constant4             --------------------------
	.section	.nv.constant4,"a",@progbits
	.align	8
	.align		8
.nv.constant4:
        /*0000*/ 	.dword	__assertfail
	.align		8
        /*0008*/ 	.dword	__unnamed_1
	.align		8
        /*0010*/ 	.dword	_ZN39_INTERNAL_4a9d6763_4_k_cu_3ebef79d_41024cuda3std3__45__cpo5beginE
	.align		8
        /*0018*/ 	.dword	_ZN39_INTERNAL_4a9d6763_4_k_cu_3ebef79d_41024cuda3std3__45__cpo3endE
	.align		8
        /*0020*/ 	.dword	_ZN39_INTERNAL_4a9d6763_4_k_cu_3ebef79d_41024cuda3std3__45__cpo6cbeginE
	.align		8
        /*0028*/ 	.dword	_ZN39_INTERNAL_4a9d6763_4_k_cu_3ebef79d_41024cuda3std3__45__cpo4cendE
	.align		8
        /*0030*/ 	.dword	_ZN39_INTERNAL_4a9d6763_4_k_cu_3ebef79d_41024cuda3std3__441_GLOBAL__N__4a9d6763_4_k_cu_3ebef79d_41026ignoreE
	.align		8
        /*0038*/ 	.dword	_ZN39_INTERNAL_4a9d6763_4_k_cu_3ebef79d_41024cuda3std3__419piecewise_constructE
	.align		8
        /*0040*/ 	.dword	_ZN39_INTERNAL_4a9d6763_4_k_cu_3ebef79d_41024cuda3std3__48in_placeE
	.align		8
        /*0048*/ 	.dword	_ZN39_INTERNAL_4a9d6763_4_k_cu_3ebef79d_41024cuda3std6ranges3__45__cpo4swapE
	.align		8
        /*0050*/ 	.dword	_ZN39_INTERNAL_4a9d6763_4_k_cu_3ebef79d_41024cuda3std6ranges3__45__cpo9iter_moveE
	.align		8
        /*0058*/ 	.dword	_ZN39_INTERNAL_4a9d6763_4_k_cu_3ebef79d_41024cute7productE
	.align		8
        /*0060*/ 	.dword	_ZN39_INTERNAL_4a9d6763_4_k_cu_3ebef79d_41024cute1_E
	.align		8
        /*0068*/ 	.dword	$str$22
	.align		8
        /*0070*/ 	.dword	$str$23


//--------------------- .text._ZN7cutlass13device_kernelINS_4gemm6kernel13GemmUniversalIN4cute5tupleIJiiiiEEENS1_10collective13CollectiveMmaINS1_34MainloopSm90TmaGmmaWarpSpecializedILi28ENS5_IJNS4_1CILi1EEESB_SB_EEENS1_35KernelTmaWarpSpecializedCooperativeEEENS5_IJNSA_ILi128EEESF_NSA_ILi32EEEEEEaNS5_IJlSB_lEEEaSI_NS4_8TiledMMAINS4_8MMA_AtomIJNS4_4SM904GMMA27MMA_64x128x32_S32S8S8_SS_TNEEEENS4_6LayoutINS5_IJNSA_ILi2EEESB_SB_EEENS5_IJSB_NSA_ILi0EEESS_EEEEENS5_IJNS4_10UnderscoreESV_SV_EEEEENS4_13SM90_TMA_LOADENS4_14ComposedLayoutINS4_7SwizzleILi1ELi4ELi3EEENS4_18smem_ptr_flag_bitsILi8EEENSP_INS5_IJNSA_ILi8EEESG_EEENS5_IJSG_SB_EEEEEEEvNS4_8identityESY_S18_vS19_EENS_8epilogue10collective6detail29Sm90TmaWarpSpecializedAdapterINS1C_15DefaultEpilogueIaSI_SI_NS1B_6thread17LinearCombinationIaLi1EiiLNS1G_9ScaleType4KindE0ELNS_15FloatRoundStyleE2EaEENS1_15EpilogueDefaultEEEEEvvEEEEvNT_6ParamsE --------------------------
	.section	.text._ZN7cutlass13device_kernelINS_4gemm6kernel13GemmUniversalIN4cute5tupleIJiiiiEEENS1_10collective13CollectiveMmaINS1_34MainloopSm90TmaGmmaWarpSpecializedILi28ENS5_IJNS4_1CILi1EEESB_SB_EEENS1_35KernelTmaWarpSpecializedCooperativeEEENS5_IJNSA_ILi128EEESF_NSA_ILi32EEEEEEaNS5_IJlSB_lEEEaSI_NS4_8TiledMMAINS4_8MMA_AtomIJNS4_4SM904GMMA27MMA_64x128x32_S32S8S8_SS_TNEEEENS4_6LayoutINS5_IJNSA_ILi2EEESB_SB_EEENS5_IJSB_NSA_ILi0EEESS_EEEEENS5_IJNS4_10UnderscoreESV_SV_EEEEENS4_13SM90_TMA_LOADENS4_14ComposedLayoutINS4_7SwizzleILi1ELi4ELi3EEENS4_18smem_ptr_flag_bitsILi8EEENSP_INS5_IJNSA_ILi8EEESG_EEENS5_IJSG_SB_EEEEEEEvNS4_8identityESY_S18_vS19_EENS_8epilogue10collective6detail29Sm90TmaWarpSpecializedAdapterINS1C_15DefaultEpilogueIaSI_SI_NS1B_6thread17LinearCombinationIaLi1EiiLNS1G_9ScaleType4KindE0ELNS_15FloatRoundStyleE2EaEENS1_15EpilogueDefaultEEEEEvvEEEEvNT_6ParamsE,"ax",@progbits
	.align	128
.text._ZN7cutlass13device_kernelINS_4gemm6kernel13GemmUniversalIN4cute5tupleIJiiiiEEENS1_10collective13CollectiveMmaINS1_34MainloopSm90TmaGmmaWarpSpecializedILi28ENS5_IJNS4_1CILi1EEESB_SB_EEENS1_35KernelTmaWarpSpecializedCooperativeEEENS5_IJNSA_ILi128EEESF_NSA_ILi32EEEEEEaNS5_IJlSB_lEEEaSI_NS4_8TiledMMAINS4_8MMA_AtomIJNS4_4SM904GMMA27MMA_64x128x32_S32S8S8_SS_TNEEEENS4_6LayoutINS5_IJNSA_ILi2EEESB_SB_EEENS5_IJSB_NSA_ILi0EEESS_EEEEENS5_IJNS4_10UnderscoreESV_SV_EEEEENS4_13SM90_TMA_LOADENS4_14ComposedLayoutINS4_7SwizzleILi1ELi4ELi3EEENS4_18smem_ptr_flag_bitsILi8EEENSP_INS5_IJNSA_ILi8EEESG_EEENS5_IJSG_SB_EEEEEEEvNS4_8identityESY_S18_vS19_EENS_8epilogue10collective6detail29Sm90TmaWarpSpecializedAdapterINS1C_15DefaultEpilogueIaSI_SI_NS1B_6thread17LinearCombinationIaLi1EiiLNS1G_9ScaleType4KindE0ELNS_15FloatRoundStyleE2EaEENS1_15EpilogueDefaultEEEEEvvEEEEvNT_6ParamsE:
        .type           _ZN7cutlass13device_kernelINS_4gemm6kernel13GemmUniversalIN4cute5tupleIJiiiiEEENS1_10collective13CollectiveMmaINS1_34MainloopSm90TmaGmmaWarpSpecializedILi28ENS5_IJNS4_1CILi1EEESB_SB_EEENS1_35KernelTmaWarpSpecializedCooperativeEEENS5_IJNSA_ILi128EEESF_NSA_ILi32EEEEEEaNS5_IJlSB_lEEEaSI_NS4_8TiledMMAINS4_8MMA_AtomIJNS4_4SM904GMMA27MMA_64x128x32_S32S8S8_SS_TNEEEENS4_6LayoutINS5_IJNSA_ILi2EEESB_SB_EEENS5_IJSB_NSA_ILi0EEESS_EEEEENS5_IJNS4_10UnderscoreESV_SV_EEEEENS4_13SM90_TMA_LOADENS4_14ComposedLayoutINS4_7SwizzleILi1ELi4ELi3EEENS4_18smem_ptr_flag_bitsILi8EEENSP_INS5_IJNSA_ILi8EEESG_EEENS5_IJSG_SB_EEEEEEEvNS4_8identityESY_S18_vS19_EENS_8epilogue10collective6detail29Sm90TmaWarpSpecializedAdapterINS1C_15DefaultEpilogueIaSI_SI_NS1B_6thread17LinearCombinationIaLi1EiiLNS1G_9ScaleType4KindE0ELNS_15FloatRoundStyleE2EaEENS1_15EpilogueDefaultEEEEEvvEEEEvNT_6ParamsE,@function
        .size           _ZN7cutlass13device_kernelINS_4gemm6kernel13GemmUniversalIN4cute5tupleIJiiiiEEENS1_10collective13CollectiveMmaINS1_34MainloopSm90TmaGmmaWarpSpecializedILi28ENS5_IJNS4_1CILi1EEESB_SB_EEENS1_35KernelTmaWarpSpecializedCooperativeEEENS5_IJNSA_ILi128EEESF_NSA_ILi32EEEEEEaNS5_IJlSB_lEEEaSI_NS4_8TiledMMAINS4_8MMA_AtomIJNS4_4SM904GMMA27MMA_64x128x32_S32S8S8_SS_TNEEEENS4_6LayoutINS5_IJNSA_ILi2EEESB_SB_EEENS5_IJSB_NSA_ILi0EEESS_EEEEENS5_IJNS4_10UnderscoreESV_SV_EEEEENS4_13SM90_TMA_LOADENS4_14ComposedLayoutINS4_7SwizzleILi1ELi4ELi3EEENS4_18smem_ptr_flag_bitsILi8EEENSP_INS5_IJNSA_ILi8EEESG_EEENS5_IJSG_SB_EEEEEEEvNS4_8identityESY_S18_vS19_EENS_8epilogue10collective6detail29Sm90TmaWarpSpecializedAdapterINS1C_15DefaultEpilogueIaSI_SI_NS1B_6thread17LinearCombinationIaLi1EiiLNS1G_9ScaleType4KindE0ELNS_15FloatRoundStyleE2EaEENS1_15EpilogueDefaultEEEEEvvEEEEvNT_6ParamsE,(.L_x_247 - _ZN7cutlass13device_kernelINS_4gemm6kernel13GemmUniversalIN4cute5tupleIJiiiiEEENS1_10collective13CollectiveMmaINS1_34MainloopSm90TmaGmmaWarpSpecializedILi28ENS5_IJNS4_1CILi1EEESB_SB_EEENS1_35KernelTmaWarpSpecializedCooperativeEEENS5_IJNSA_ILi128EEESF_NSA_ILi32EEEEEEaNS5_IJlSB_lEEEaSI_NS4_8TiledMMAINS4_8MMA_AtomIJNS4_4SM904GMMA27MMA_64x128x32_S32S8S8_SS_TNEEEENS4_6LayoutINS5_IJNSA_ILi2EEESB_SB_EEENS5_IJSB_NSA_ILi0EEESS_EEEEENS5_IJNS4_10UnderscoreESV_SV_EEEEENS4_13SM90_TMA_LOADENS4_14ComposedLayoutINS4_7SwizzleILi1ELi4ELi3EEENS4_18smem_ptr_flag_bitsILi8EEENSP_INS5_IJNSA_ILi8EEESG_EEENS5_IJSG_SB_EEEEEEEvNS4_8identityESY_S18_vS19_EENS_8epilogue10collective6detail29Sm90TmaWarpSpecializedAdapterINS1C_15DefaultEpilogueIaSI_SI_NS1B_6thread17LinearCombinationIaLi1EiiLNS1G_9ScaleType4KindE0ELNS_15FloatRoundStyleE2EaEENS1_15EpilogueDefaultEEEEEvvEEEEvNT_6ParamsE)
        .other          _ZN7cutlass13device_kernelINS_4gemm6kernel13GemmUniversalIN4cute5tupleIJiiiiEEENS1_10collective13CollectiveMmaINS1_34MainloopSm90TmaGmmaWarpSpecializedILi28ENS5_IJNS4_1CILi1EEESB_SB_EEENS1_35KernelTmaWarpSpecializedCooperativeEEENS5_IJNSA_ILi128EEESF_NSA_ILi32EEEEEEaNS5_IJlSB_lEEEaSI_NS4_8TiledMMAINS4_8MMA_AtomIJNS4_4SM904GMMA27MMA_64x128x32_S32S8S8_SS_TNEEEENS4_6LayoutINS5_IJNSA_ILi2EEESB_SB_EEENS5_IJSB_NSA_ILi0EEESS_EEEEENS5_IJNS4_10UnderscoreESV_SV_EEEEENS4_13SM90_TMA_LOADENS4_14ComposedLayoutINS4_7SwizzleILi1ELi4ELi3EEENS4_18smem_ptr_flag_bitsILi8EEENSP_INS5_IJNSA_ILi8EEESG_EEENS5_IJSG_SB_EEEEEEEvNS4_8identityESY_S18_vS19_EENS_8epilogue10collective6detail29Sm90TmaWarpSpecializedAdapterINS1C_15DefaultEpilogueIaSI_SI_NS1B_6thread17LinearCombinationIaLi1EiiLNS1G_9ScaleType4KindE0ELNS_15FloatRoundStyleE2EaEENS1_15EpilogueDefaultEEEEEvvEEEEvNT_6ParamsE,@"STO_CUDA_ENTRY STV_DEFAULT"
_ZN7cutlass13device_kernelINS_4gemm6kernel13GemmUniversalIN4cute5tupleIJiiiiEEENS1_10collective13CollectiveMmaINS1_34MainloopSm90TmaGmmaWarpSpecializedILi28ENS5_IJNS4_1CILi1EEESB_SB_EEENS1_35KernelTmaWarpSpecializedCooperativeEEENS5_IJNSA_ILi128EEESF_NSA_ILi32EEEEEEaNS5_IJlSB_lEEEaSI_NS4_8TiledMMAINS4_8MMA_AtomIJNS4_4SM904GMMA27MMA_64x128x32_S32S8S8_SS_TNEEEENS4_6LayoutINS5_IJNSA_ILi2EEESB_SB_EEENS5_IJSB_NSA_ILi0EEESS_EEEEENS5_IJNS4_10UnderscoreESV_SV_EEEEENS4_13SM90_TMA_LOADENS4_14ComposedLayoutINS4_7SwizzleILi1ELi4ELi3EEENS4_18smem_ptr_flag_bitsILi8EEENSP_INS5_IJNSA_ILi8EEESG_EEENS5_IJSG_SB_EEEEEEEvNS4_8identityESY_S18_vS19_EENS_8epilogue10collective6detail29Sm90TmaWarpSpecializedAdapterINS1C_15DefaultEpilogueIaSI_SI_NS1B_6thread17LinearCombinationIaLi1EiiLNS1G_9ScaleType4KindE0ELNS_15FloatRoundStyleE2EaEENS1_15EpilogueDefaultEEEEEvvEEEEvNT_6ParamsE:
[----:B------:R-:W0:Y:S01]  /*0000*/  LDC R1, c[0x0][0x28] ;  /* 0x00000a00ff017b82 */ /* 0x000e220000000800 */
[----:B------:R-:W1:Y:S01]  /*0010*/  S2R R4, SR_TID.X ;  /* 0x0000000000047919 */ /* 0x000e620000002100 */
[----:B------:R-:W-:Y:S01]  /*0020*/  ELECT P0, URZ, PT ;  /* 0x00000000003f782f */ /* 0x000fe20003800000 */
[----:B------:R-:W-:Y:S01]  /*0030*/  BSSY B0, `(.L_x_0) ;  /* 0x000000f000007945 */ /* 0x000fe20003800000 */
[--C-:B-1----:R-:W-:Y:S02]  /*0040*/  SHF.R.U32.HI R0, RZ, 0x5, R4.reuse ;  /* 0x00000005ff007819 */ /* 0x102fe40000011604 */
[----:B------:R-:W-:-:S03]  /*0050*/  SHF.R.U32.HI R14, RZ, 0x7, R4 ;  /* 0x00000007ff0e7819 */ /* 0x000fc60000011604 */
[----:B------:R-:W1:Y:S04]  /*0060*/  SHFL.IDX PT, R5, R0, RZ, 0x1f ;  /* 0x00001fff00057589 */ /* 0x000e6800000e0000 */
[----:B------:R2:W3:Y:S01]  /*0070*/  SHFL.IDX PT, R10, R14, RZ, 0x1f ;  /* 0x00001fff0e0a7589 */ /* 0x0004e200000e0000 */
[----:B-1----:R-:W-:-:S13]  /*0080*/  ISETP.NE.OR P0, PT, R5, RZ, !P0 ;  /* 0x000000ff0500720c */ /* 0x002fda0004705670 */
[----:B0-23--:R-:W-:Y:S05]  /*0090*/  @P0 BRA `(.L_x_1) ;  /* 0x0000000000200947 */ /* 0x00dfea0003800000 */
[----:B------:R-:W-:Y:S02]  /*00a0*/  ULDC.64 UR4, c[0x0][0x198] ;  /* 0x0000660000047ab9 */ /* 0x000fe40000000a00 */
[----:B------:R-:W-:Y:S02]  /*00b0*/  UIADD3 UR6, UP0, UR4, 0xf0, URZ ;  /* 0x000000f004067890 */ /* 0x000fe4000ff1e03f */
[----:B------:R-:W-:Y:S02]  /*00c0*/  UIADD3 UR4, UP1, UR4, 0x1f0, URZ ;  /* 0x000001f004047890 */ /* 0x000fe4000ff3e03f */
[----:B------:R-:W-:Y:S02]  /*00d0*/  UIADD3.X UR7, URZ, UR5, URZ, UP0, !UPT ;  /* 0x000000053f077290 */ /* 0x000fe400087fe43f */
[----:B------:R-:W-:-:S07]  /*00e0*/  UIADD3.X UR5, URZ, UR5, URZ, UP1, !UPT ;  /* 0x000000053f057290 */ /* 0x000fce0008ffe43f */
[----:B------:R0:W-:Y:S02]  /*00f0*/  UTMACCTL.PF [UR6] ;  /* 0x00000000060079b9 */ /* 0x0001e40008040000 */
[----:B------:R0:W-:Y:S02]  /*0100*/  UTMACCTL.PF [UR4] ;  /* 0x00000000040079b9 */ /* 0x0001e40008040000 */
[----:B0-----:R-:W-:Y:S01]  /*0110*/  NOP ;  /* 0x0000000000007918 */ /* 0x001fe20000000000 */
.L_x_1:
[----:B------:R-:W-:Y:S05]  /*0120*/  BSYNC B0 ;  /* 0x0000000000007941 */ /* 0x000fea0003800000 */
.L_x_0:
[----:B------:R-:W0:Y:S02]  /*0130*/  SHFL.IDX PT, R2, R0, RZ, 0x1f ;  /* 0x00001fff00027589 */ /* 0x000e2400000e0000 */
[----:B0-----:R-:W-:-:S13]  /*0140*/  ISETP.NE.AND P0, PT, R2, RZ, PT ;  /* 0x000000ff0200720c */ /* 0x001fda0003f05270 */
[----:B------:R-:W-:Y:S05]  /*0150*/  @P0 BRA `(.L_x_2) ;  /* 0x0000000400240947 */ /* 0x000fea0003800000 */
[----:B------:R-:W-:Y:S01]  /*0160*/  ELECT P0, URZ, PT ;  /* 0x00000000003f782f */ /* 0x000fe20003800000 */
[----:B------:R-:W-:-:S12]  /*0170*/  BSSY B0, `(.L_x_2) ;  /* 0x0000047000007945 */ /* 0x000fd80003800000 */
[----:B------:R-:W-:Y:S05]  /*0180*/  @!P0 BRA `(.L_x_3) ;  /* 0x0000000400148947 */ /* 0x000fea0003800000 */
[----:B------:R-:W0:Y:S01]  /*0190*/  S2UR UR8, SR_CgaCtaId ;  /* 0x00000000000879c3 */ /* 0x000e220000008800 */
[----:B------:R-:W-:Y:S01]  /*01a0*/  UMOV UR4, 0x400 ;  /* 0x0000040000047882 */ /* 0x000fe20000000000 */
[----:B------:R-:W-:Y:S01]  /*01b0*/  UMOV UR5, 0x1 ;  /* 0x0000000100057882 */ /* 0x000fe20000000000 */
[----:B------:R-:W-:Y:S02]  /*01c0*/  UMOV UR6, 0x100 ;  /* 0x0000010000067882 */ /* 0x000fe40000000000 */
[----:B------:R-:W-:-:S04]  /*01d0*/  UIADD3 UR6, -UR6, 0x100000, URZ ;  /* 0x0010000006067890 */ /* 0x000fc8000fffe13f */
[----:B------:R-:W-:Y:S02]  /*01e0*/  USHF.L.U32 UR7, UR6, 0xb, URZ ;  /* 0x0000000b06077899 */ /* 0x000fe4000800063f */
[----:B------:R-:W-:Y:S02]  /*01f0*/  USHF.L.U32 UR6, UR6, 0x1, URZ ;  /* 0x0000000106067899 */ /* 0x000fe4000800063f */
[----:B0-----:R-:W-:Y:S02]  /*0200*/  ULEA UR8, UR8, UR4, 0x18 ;  /* 0x0000000408087291 */ /* 0x001fe4000f8ec03f */
[----:B------:R-:W-:-:S04]  /*0210*/  UIADD3 UR4, -UR5, 0x100000, URZ ;  /* 0x0010000005047890 */ /* 0x000fc8000fffe13f */
[----:B------:R-:W-:Y:S02]  /*0220*/  USHF.L.U32 UR5, UR4, 0xb, URZ ;  /* 0x0000000b04057899 */ /* 0x000fe4000800063f */
[----:B------:R-:W-:Y:S01]  /*0230*/  USHF.L.U32 UR4, UR4, 0x1, URZ ;  /* 0x0000000104047899 */ /* 0x000fe2000800063f */
[----:B------:R-:W0:Y:S11]  /*0240*/  FENCE.VIEW.ASYNC.S ;  /* 0x00000000000073c6 */ /* 0x000e360000000000 */
[----:B0-----:R0:W1:Y:S01]  /*0250*/  SYNCS.EXCH.64 URZ, [UR8], UR4 ;  /* 0x00000004083f75b2 */ /* 0x0010620008000100 */
[----:B------:R0:W2:Y:S01]  /*0260*/  SYNCS.EXCH.64 URZ, [UR8+0xe0], UR6 ;  /* 0x0000e006083f75b2 */ /* 0x0000a20008000100 */
[----:B------:R0:W3:Y:S01]  /*0270*/  SYNCS.EXCH.64 URZ, [UR8+0x8], UR4 ;  /* 0x00000804083f75b2 */ /* 0x0000e20008000100 */
[----:B------:R0:W4:Y:S01]  /*0280*/  SYNCS.EXCH.64 URZ, [UR8+0xe8], UR6 ;  /* 0x0000e806083f75b2 */ /* 0x0001220008000100 */
[----:B------:R0:W0:Y:S01]  /*0290*/  SYNCS.EXCH.64 URZ, [UR8+0x10], UR4 ;  /* 0x00001004083f75b2 */ /* 0x0000220008000100 */
        /* <DEDUP_REMOVED lines=51> */
[----:B-1234-:R-:W-:Y:S01]  /*05d0*/  NOP ;  /* 0x0000000000007918 */ /* 0x01efe20000000000 */
.L_x_3:
[----:B0-----:R-:W-:Y:S05]  /*05e0*/  BSYNC B0 ;  /* 0x0000000000007941 */ /* 0x001fea0003800000 */
.L_x_2:
[----:B------:R-:W0:Y:S01]  /*05f0*/  SHFL.IDX PT, R0, R0, RZ, 0x1f ;  /* 0x00001fff00007589 */ /* 0x000e2200000e0000 */
[----:B------:R-:W-:Y:S01]  /*0600*/  ELECT P0, URZ, PT ;  /* 0x00000000003f782f */ /* 0x000fe20003800000 */
[----:B------:R-:W1:Y:S01]  /*0610*/  LDC R2, c[0x0][0x65c] ;  /* 0x00019700ff027b82 */ /* 0x000e620000000800 */
[----:B------:R-:W-:Y:S01]  /*0620*/  UMOV UR4, 0x20 ;  /* 0x0000002000047882 */ /* 0x000fe20000000000 */
[----:B------:R-:W2:Y:S01]  /*0630*/  S2R R3, SR_CTAID.Y ;  /* 0x0000000000037919 */ /* 0x000ea20000002600 */
[----:B------:R-:W-:Y:S01]  /*0640*/  NOP ;  /* 0x0000000000007918 */ /* 0x000fe20000000000 */
[----:B------:R-:W-:Y:S01]  /*0650*/  ISETP.NE.AND P2, PT, R10, RZ, PT ;  /* 0x000000ff0a00720c */ /* 0x000fe20003f45270 */
[----:B------:R-:W-:Y:S01]  /*0660*/  NOP ;  /* 0x0000000000007918 */ /* 0x000fe20000000000 */
[----:B------:R-:W3:Y:S01]  /*0670*/  S2R R6, SR_CTAID.X ;  /* 0x0000000000067919 */ /* 0x000ee20000002500 */
[----:B------:R-:W-:Y:S01]  /*0680*/  IMAD.MOV.U32 R7, RZ, RZ, RZ ;  /* 0x000000ffff077224 */ /* 0x000fe200078e00ff */
[----:B0-----:R-:W-:-:S02]  /*0690*/  ISETP.NE.OR P0, PT, R0, RZ, !P0 ;  /* 0x000000ff0000720c */ /* 0x001fc40004705670 */
[----:B-1----:R-:W-:-:S04]  /*06a0*/  ISETP.NE.AND P3, PT, R2, 0x1, PT ;  /* 0x000000010200780c */ /* 0x002fc80003f65270 */
[----:B------:R-:W-:Y:S02]  /*06b0*/  P2R R0, PR, RZ, 0x8 ;  /* 0x00000008ff007803 */ /* 0x000fe40000000000 */
[----:B------:R-:W-:-:S04]  /*06c0*/  SHF.R.S32.HI R0, RZ, 0x1f, R5 ;  /* 0x0000001fff007819 */ /* 0x000fc80000011405 */
[----:B------:R-:W-:Y:S01]  /*06d0*/  LEA.HI R0, R0, R5, RZ, 0x2 ;  /* 0x0000000500007211 */ /* 0x000fe200078f10ff */
[----:B------:R-:W-:Y:S01]  /*06e0*/  VOTEU.ALL UP0, P0 ;  /* 0x00000000003f7886 */ /* 0x000fe20000000000 */
[----:B------:R-:W-:Y:S01]  /*06f0*/  VOTEU.ALL UP1, P0 ;  /* 0x00000000003f7886 */ /* 0x000fe20000020000 */
[----:B------:R-:W3:Y:S01]  /*0700*/  @P3 LDC R17, c[0x0][0x10] ;  /* 0x00000400ff113b82 */ /* 0x000ee20000000800 */
[----:B------:R-:W-:Y:S01]  /*0710*/  LOP3.LUT R0, R0, 0xfffffffc, RZ, 0xc0, !PT ;  /* 0xfffffffc00007812 */ /* 0x000fe200078ec0ff */
[----:B--2---:R-:W-:Y:S01]  /*0720*/  @P3 IMAD.MOV.U32 R8, RZ, RZ, R3 ;  /* 0x000000ffff083224 */ /* 0x004fe200078e0003 */
[----:B------:R-:W-:Y:S01]  /*0730*/  @!UP0 UMOV UR6, 0x400 ;  /* 0x0000040000068882 */ /* 0x000fe20000000000 */
[----:B------:R-:W-:-:S04]  /*0740*/  @!UP0 UIADD3 UR4, -UR4, 0x100000, URZ ;  /* 0x0010000004048890 */ /* 0x000fc8000fffe13f */
[----:B------:R-:W-:Y:S02]  /*0750*/  @!UP0 USHF.L.U32 UR5, UR4, 0xb, URZ ;  /* 0x0000000b04058899 */ /* 0x000fe4000800063f */
[----:B------:R-:W-:Y:S01]  /*0760*/  @!UP0 USHF.L.U32 UR4, UR4, 0x1, URZ ;  /* 0x0000000104048899 */ /* 0x000fe2000800063f */
[----:B------:R-:W-:Y:S02]  /*0770*/  @P3 IMAD.MOV.U32 R9, RZ, RZ, RZ ;  /* 0x000000ffff093224 */ /* 0x000fe400078e00ff */
[----:B------:R-:W-:Y:S01]  /*0780*/  IMAD.IADD R0, R5, 0x1, -R0 ;  /* 0x0000000105007824 */ /* 0x000fe200078e0a00 */
[----:B------:R-:W0:Y:S01]  /*0790*/  @!UP0 S2UR UR7, SR_CgaCtaId ;  /* 0x00000000000789c3 */ /* 0x000e220000008800 */
[----:B------:R-:W-:-:S03]  /*07a0*/  @P3 IMAD.MOV.U32 R5, RZ, RZ, RZ ;  /* 0x000000ffff053224 */ /* 0x000fc600078e00ff */
[----:B------:R-:W-:-:S04]  /*07b0*/  ISETP.NE.AND P1, PT, R0, 0x3, PT ;  /* 0x000000030000780c */ /* 0x000fc80003f25270 */
[----:B------:R-:W1:Y:S01]  /*07c0*/  @!P3 LDC R11, c[0x0][0xc] ;  /* 0x00000300ff0bbb82 */ /* 0x000e620000000800 */
[----:B---3--:R-:W-:-:S04]  /*07d0*/  @P3 IMAD.WIDE.U32 R16, R6, R17, R8 ;  /* 0x0000001106103225 */ /* 0x008fc800078e0008 */
[----:B------:R-:W-:Y:S01]  /*07e0*/  @P3 IMAD.IADD R17, R17, 0x1, R5 ;  /* 0x0000000111113824 */ /* 0x000fe200078e0205 */
[----:B------:R-:W-:Y:S01]  /*07f0*/  LOP3.LUT R5, R4, 0x7f, RZ, 0xc0, !PT ;  /* 0x0000007f04057812 */ /* 0x000fe200078ec0ff */
[----:B0-----:R-:W-:Y:S01]  /*0800*/  @!UP0 ULEA UR8, UR7, UR6, 0x18 ;  /* 0x0000000607088291 */ /* 0x001fe2000f8ec03f */
[----:B------:R-:W-:Y:S02]  /*0810*/  VOTEU.ALL UP0, P0 ;  /* 0x00000000003f7886 */ /* 0x000fe40000000000 */
[----:B------:R-:W-:Y:S01]  /*0820*/  ULDC UR6, c[0x0][0xc] ;  /* 0x0000030000067ab9 */ /* 0x000fe20000000800 */
[----:B------:R-:W-:Y:S01]  /*0830*/  ISETP.EQ.OR P0, PT, R0, RZ, !P1 ;  /* 0x000000ff0000720c */ /* 0x000fe20004f02670 */
[----:B------:R-:W-:-:S03]  /*0840*/  ULDC UR7, c[0x0][0x10] ;  /* 0x0000040000077ab9 */ /* 0x000fc60000000800 */
[C---:B------:R-:W-:Y:S01]  /*0850*/  ISETP.EQ.AND P0, PT, R10.reuse, RZ, P0 ;  /* 0x000000ff0a00720c */ /* 0x040fe20000702270 */
[----:B------:R-:W-:Y:S02]  /*0860*/  VIADD R10, R10, 0xffffffff ;  /* 0xffffffff0a0a7836 */ /* 0x000fe40000000000 */
[----:B-1----:R-:W-:Y:S01]  /*0870*/  @!P3 IMAD.WIDE.U32 R8, R11, R3, R6 ;  /* 0x000000030b08b225 */ /* 0x002fe200078e0006 */
[----:B------:R-:W0:Y:S02]  /*0880*/  FENCE.VIEW.ASYNC.S ;  /* 0x00000000000073c6 */ /* 0x000e240000000000 */
[----:B0-----:R-:W0:Y:S01]  /*0890*/  @!UP0 SYNCS.EXCH.64 URZ, [UR8+0x1d0], UR4 ;  /* 0x0001d004083f85b2 */ /* 0x001e220008000100 */
[----:B------:R-:W-:Y:S02]  /*08a0*/  SEL R18, RZ, 0x1, !P0 ;  /* 0x00000001ff127807 */ /* 0x000fe40004000000 */
[----:B------:R-:W-:Y:S01]  /*08b0*/  ISETP.GE.U32.AND P1, PT, R10, 0x2, PT ;  /* 0x000000020a00780c */ /* 0x000fe20003f26070 */
[----:B------:R-:W-:-:S02]  /*08c0*/  @!P3 IMAD.MOV.U32 R16, RZ, RZ, R8 ;  /* 0x000000ffff10b224 */ /* 0x000fc400078e0008 */
[----:B------:R-:W-:Y:S01]  /*08d0*/  @!P3 IMAD.MOV.U32 R17, RZ, RZ, R9 ;  /* 0x000000ffff11b224 */ /* 0x000fe200078e0009 */
[----:B------:R-:W-:Y:S01]  /*08e0*/  SEL R18, R18, 0x2, P1 ;  /* 0x0000000212127807 */ /* 0x000fe20000800000 */
[----:B------:R1:W0:Y:S01]  /*08f0*/  @!UP1 SYNCS.EXCH.64 URZ, [UR8+0x1d8], UR4 ;  /* 0x0001d804083f95b2 */ /* 0x0002220008000100 */
[----:B------:R-:W-:Y:S01]  /*0900*/  NOP ;  /* 0x0000000000007918 */ /* 0x000fe20000000000 */
[----:B-1----:R-:W-:-:S03]  /*0910*/  UIMAD.WIDE.U32 UR4, UR6, UR7, URZ ;  /* 0x00000007060472a5 */ /* 0x002fc6000f8e003f */
[----:B------:R-:W-:Y:S02]  /*0920*/  ULDC UR6, c[0x0][0x14] ;  /* 0x0000050000067ab9 */ /* 0x000fe40000000800 */
[----:B------:R-:W-:Y:S02]  /*0930*/  UIMAD.WIDE.U32 UR36, UR4, UR6, URZ ;  /* 0x00000006042472a5 */ /* 0x000fe4000f8e003f */
[----:B------:R-:W-:-:S04]  /*0940*/  UIMAD UR42, UR5, UR6, URZ ;  /* 0x00000006052a72a4 */ /* 0x000fc8000f8e023f */
[----:B------:R-:W-:Y:S01]  /*0950*/  UIADD3 UR42, UR37, UR42, URZ ;  /* 0x0000002a252a7290 */ /* 0x000fe2000fffe03f */
[----:B0-----:R-:W-:Y:S06]  /*0960*/  BAR.SYNC.DEFER_BLOCKING 0x0 ;  /* 0x0000000000007b1d */ /* 0x001fec0000010000 */
[----:B------:R-:W-:Y:S05]  /*0970*/  @!P2 BRA `(.L_x_4) ;  /* 0x0000004c0070a947 */ /* 0x000fea0003800000 */
[----:B------:R-:W-:-:S13]  /*0980*/  ISETP.GT.U32.AND P0, PT, R10, 0x1, PT ;  /* 0x000000010a00780c */ /* 0x000fda0003f04070 */
[----:B------:R-:W-:Y:S05]  /*0990*/  @P0 EXIT ;  /* 0x000000000000094d */ /* 0x000fea0003800000 */
[----:B------:R-:W-:Y:S01]  /*09a0*/  ULDC.64 UR4, c[0x0][0x650] ;  /* 0x0001940000047ab9 */ /* 0x000fe20000000a00 */
[----:B------:R-:W-:Y:S01]  /*09b0*/  PRMT R0, RZ, 0x7610, R0 ;  /* 0x00007610ff007816 */ /* 0x000fe20000000000 */
[----:B------:R-:W-:Y:S01]  /*09c0*/  IMAD.MOV.U32 R97, RZ, RZ, -0x1 ;  /* 0xffffffffff617424 */ /* 0x000fe200078e00ff */
[----:B------:R-:W-:Y:S01]  /*09d0*/  ISETP.GE.U32.AND P0, PT, R16, UR4, PT ;  /* 0x0000000410007c0c */ /* 0x000fe2000bf06070 */
[----:B------:R-:W-:Y:S02]  /*09e0*/  IMAD.MOV.U32 R98, RZ, RZ, -0x1 ;  /* 0xffffffffff627424 */ /* 0x000fe400078e00ff */
[----:B------:R-:W-:Y:S01]  /*09f0*/  IMAD.MOV.U32 R96, RZ, RZ, -0x1 ;  /* 0xffffffffff607424 */ /* 0x000fe200078e00ff */
[----:B------:R-:W-:-:S13]  /*0a00*/  ISETP.GE.U32.AND.EX P0, PT, R17, UR5, PT, P0 ;  /* 0x0000000511007c0c */ /* 0x000fda000bf06100 */
[----:B------:R-:W-:Y:S05]  /*0a10*/  @P0 BRA `(.L_x_5) ;  /* 0x0000000400540947 */ /* 0x000fea0003800000 */
[----:B------:R-:W0:Y:S01]  /*0a20*/  LDC.64 R20, c[0x0][0x628] ;  /* 0x00018a00ff147b82 */ /* 0x000e220000000a00 */
[----:B------:R-:W-:Y:S02]  /*0a30*/  IMAD.MOV.U32 R8, RZ, RZ, R16 ;  /* 0x000000ffff087224 */ /* 0x000fe400078e0010 */
[----:B------:R-:W-:-:S05]  /*0a40*/  IMAD.MOV.U32 R9, RZ, RZ, R17 ;  /* 0x000000ffff097224 */ /* 0x000fca00078e0011 */
[----:B------:R-:W1:Y:S08]  /*0a50*/  LDC R0, c[0x0][0x630] ;  /* 0x00018c00ff007b82 */ /* 0x000e700000000800 */
[----:B------:R-:W2:Y:S01]  /*0a60*/  LDC.64 R22, c[0x0][0x620] ;  /* 0x00018800ff167b82 */ /* 0x000ea20000000a00 */
[----:B0-----:R-:W-:-:S04]  /*0a70*/  ISETP.NE.U32.AND P0, PT, R20, RZ, PT ;  /* 0x000000ff1400720c */ /* 0x001fc80003f05070 */
[----:B------:R-:W-:-:S13]  /*0a80*/  ISETP.NE.AND.EX P0, PT, R21, RZ, PT, P0 ;  /* 0x000000ff1500720c */ /* 0x000fda0003f05300 */
[----:B-12---:R-:W-:Y:S05]  /*0a90*/  @!P0 BRA `(.L_x_6) ;  /* 0x0000000000288947 */ /* 0x006fea0003800000 */
[----:B------:R-:W0:Y:S02]  /*0aa0*/  LDC R13, c[0x0][0x634] ;  /* 0x00018d00ff0d7b82 */ /* 0x000e240000000800 */
[----:B0-----:R-:W-:-:S05]  /*0ab0*/  IADD3 R13, P0, R16, R13, RZ ;  /* 0x0000000d100d7210 */ /* 0x001fca0007f1e0ff */
[----:B------:R-:W-:-:S04]  /*0ac0*/  IMAD.X R15, RZ, RZ, R17, P0 ;  /* 0x000000ffff0f7224 */ /* 0x000fc800000e0611 */
[----:B------:R-:W-:-:S04]  /*0ad0*/  IMAD.WIDE.U32 R8, R15, R20, RZ ;  /* 0x000000140f087225 */ /* 0x000fc800078e00ff */
[----:B------:R-:W-:-:S04]  /*0ae0*/  IMAD.WIDE.U32 R10, P0, R13, R21, R8 ;  /* 0x000000150d0a7225 */ /* 0x000fc80007800008 */
[----:B------:R-:W-:-:S04]  /*0af0*/  IMAD.WIDE.U32 R8, R13, R20, RZ ;  /* 0x000000140d087225 */ /* 0x000fc800078e00ff */
[----:B------:R-:W-:Y:S01]  /*0b00*/  IMAD.X R13, RZ, RZ, RZ, P0 ;  /* 0x000000ffff0d7224 */ /* 0x000fe200000e06ff */
[----:B------:R-:W-:Y:S01]  /*0b10*/  IADD3 RZ, P0, R9, R10, RZ ;  /* 0x0000000a09ff7210 */ /* 0x000fe20007f1e0ff */
[----:B------:R-:W-:-:S04]  /*0b20*/  IMAD.MOV.U32 R12, RZ, RZ, R11 ;  /* 0x000000ffff0c7224 */ /* 0x000fc800078e000b */
[----:B------:R-:W-:-:S08]  /*0b30*/  IMAD.WIDE.U32.X R8, R15, R21, R12, P0 ;  /* 0x000000150f087225 */ /* 0x000fd000000e040c */
.L_x_6:
[-CC-:B------:R-:W-:Y:S01]  /*0b40*/  SHF.R.U64 R96, R8, R0.reuse, R9.reuse ;  /* 0x0000000008607219 */ /* 0x180fe20000001209 */
[----:B------:R-:W0:Y:S01]  /*0b50*/  LDC R12, c[0x0][0x618] ;  /* 0x00018600ff0c7b82 */ /* 0x000e220000000800 */
[----:B------:R-:W-:Y:S01]  /*0b60*/  SHF.R.U32.HI R7, RZ, R0, R9 ;  /* 0x00000000ff077219 */ /* 0x000fe20000011609 */
[----:B------:R-:W-:Y:S01]  /*0b70*/  ULDC UR4, c[0x0][0x150] ;  /* 0x0000540000047ab9 */ /* 0x000fe20000000800 */
[----:B------:R-:W-:Y:S02]  /*0b80*/  IADD3 R11, P0, RZ, -R96, RZ ;  /* 0x80000060ff0b7210 */ /* 0x000fe40007f1e0ff */
[----:B------:R-:W-:-:S03]  /*0b90*/  I2FP.F32.U32 R0, R6 ;  /* 0x0000000600007245 */ /* 0x000fc60000201000 */
[----:B------:R-:W1:Y:S01]  /*0ba0*/  LDC.64 R30, c[0x0][0x640] ;  /* 0x00019000ff1e7b82 */ /* 0x000e620000000a00 */
[----:B------:R-:W-:Y:S02]  /*0bb0*/  IMAD.X R13, RZ, RZ, ~R7, P0 ;  /* 0x000000ffff0d7224 */ /* 0x000fe400000e0e07 */
[----:B------:R-:W-:Y:S01]  /*0bc0*/  FMUL R0, R0, UR4 ;  /* 0x0000000400007c20 */ /* 0x000fe20008400000 */
[----:B------:R-:W-:Y:S01]  /*0bd0*/  IMAD.WIDE.U32 R8, R11, R22, R16 ;  /* 0x000000160b087225 */ /* 0x000fe200078e0010 */
[----:B------:R-:W-:-:S03]  /*0be0*/  ULDC UR4, c[0x0][0x154] ;  /* 0x0000550000047ab9 */ /* 0x000fc60000000800 */
[----:B------:R-:W-:Y:S01]  /*0bf0*/  IMAD R10, R13, R22, RZ ;  /* 0x000000160d0a7224 */ /* 0x000fe200078e02ff */
[----:B------:R-:W2:Y:S01]  /*0c00*/  LDC R7, c[0x0][0x144] ;  /* 0x00005100ff077b82 */ /* 0x000ea20000000800 */
[----:B------:R-:W3:Y:S02]  /*0c10*/  F2I.U32.TRUNC.NTZ R0, R0 ;  /* 0x0000000000007305 */ /* 0x000ee4000020f000 */
[----:B------:R-:W-:-:S04]  /*0c20*/  IMAD R11, R11, R23, R10 ;  /* 0x000000170b0b7224 */ /* 0x000fc800078e020a */
[----:B------:R-:W-:Y:S01]  /*0c30*/  IMAD.IADD R9, R9, 0x1, R11 ;  /* 0x0000000109097824 */ /* 0x000fe200078e020b */
[----:B------:R-:W4:Y:S01]  /*0c40*/  LDC R24, c[0x0][0x608] ;  /* 0x00018200ff187b82 */ /* 0x000f220000000800 */
[----:B------:R-:W-:-:S03]  /*0c50*/  IMAD.MOV.U32 R11, RZ, RZ, -0x1 ;  /* 0xffffffffff0b7424 */ /* 0x000fc600078e00ff */
[-CC-:B0-----:R-:W-:Y:S02]  /*0c60*/  SHF.R.U64 R22, R8, R12.reuse, R9.reuse ;  /* 0x0000000c08167219 */ /* 0x181fe40000001209 */
[----:B------:R-:W-:Y:S02]  /*0c70*/  I2FP.F32.U32 R8, R3 ;  /* 0x0000000300087245 */ /* 0x000fe40000201000 */
[----:B------:R-:W0:Y:S01]  /*0c80*/  LDC R28, c[0x0][0x658] ;  /* 0x00019600ff1c7b82 */ /* 0x000e220000000800 */
[----:B-1----:R-:W-:Y:S01]  /*0c90*/  ISETP.NE.U32.AND P0, PT, R30, RZ, PT ;  /* 0x000000ff1e00720c */ /* 0x002fe20003f05070 */
[----:B---3--:R-:W-:Y:S02]  /*0ca0*/  IMAD.MOV R10, RZ, RZ, -R0 ;  /* 0x000000ffff0a7224 */ /* 0x008fe400078e0a00 */
[----:B------:R-:W-:Y:S01]  /*0cb0*/  FMUL R8, R8, UR4 ;  /* 0x0000000408087c20 */ /* 0x000fe20008400000 */
[----:B------:R-:W-:Y:S02]  /*0cc0*/  SHF.R.U32.HI R9, RZ, R12, R9 ;  /* 0x0000000cff097219 */ /* 0x000fe40000011609 */
[----:B------:R-:W-:Y:S01]  /*0cd0*/  ISETP.NE.AND.EX P0, PT, R31, RZ, PT, P0 ;  /* 0x000000ff1f00720c */ /* 0x000fe20003f05300 */
[----:B------:R1:W3:Y:S01]  /*0ce0*/  F2I.U32.TRUNC.NTZ R15, R8 ;  /* 0x00000008000f7305 */ /* 0x0002e2000020f000 */
[----:B------:R-:W1:Y:S01]  /*0cf0*/  LDC R20, c[0x0][0x148] ;  /* 0x00005200ff147b82 */ /* 0x000e620000000800 */
[----:B--2---:R-:W-:-:S07]  /*0d00*/  IMAD R0, R7, R10, R6 ;  /* 0x0000000a07007224 */ /* 0x004fce00078e0206 */
[----:B------:R-:W2:Y:S01]  /*0d10*/  LDC R26, c[0x0][0x600] ;  /* 0x00018000ff1a7b82 */ /* 0x000ea20000000800 */
[-CC-:B----4-:R-:W-:Y:S02]  /*0d20*/  SHF.R.U64 R32, R22, R24.reuse, R9.reuse ;  /* 0x0000001816207219 */ /* 0x190fe40000001209 */
[----:B------:R-:W-:Y:S01]  /*0d30*/  SHF.R.U32.HI R7, RZ, R24, R9 ;  /* 0x00000018ff077219 */ /* 0x000fe20000011609 */
[----:B------:R-:W-:-:S04]  /*0d40*/  IMAD.MOV.U32 R9, RZ, RZ, 0x1 ;  /* 0x00000001ff097424 */ /* 0x000fc800078e00ff */
[----:B------:R-:W4:Y:S01]  /*0d50*/  LDC R21, c[0x0][0x648] ;  /* 0x00019200ff157b82 */ /* 0x000f220000000800 */
[-C--:B0-----:R-:W-:Y:S02]  /*0d60*/  SHF.L.U32 R6, R11, R28.reuse, RZ ;  /* 0x0000001c0b067219 */ /* 0x081fe400000006ff */
[--C-:B------:R-:W-:Y:S02]  /*0d70*/  SHF.R.U64 R24, R32, R28, R7.reuse ;  /* 0x0000001c20187219 */ /* 0x100fe40000001207 */
[----:B------:R-:W-:Y:S02]  /*0d80*/  LOP3.LUT R13, RZ, R6, RZ, 0x33, !PT ;  /* 0x00000006ff0d7212 */ /* 0x000fe400078e33ff */
[-C--:B------:R-:W-:Y:S01]  /*0d90*/  SHF.R.U32.HI R7, RZ, R28.reuse, R7 ;  /* 0x0000001cff077219 */ /* 0x080fe20000011607 */
[----:B------:R-:W0:Y:S01]  /*0da0*/  LDC R23, c[0x0][0x638] ;  /* 0x00018e00ff177b82 */ /* 0x000e220000000800 */
[----:B------:R-:W-:Y:S01]  /*0db0*/  SHF.L.U32 R12, R9, R28, RZ ;  /* 0x0000001c090c7219 */ /* 0x000fe200000006ff */
[----:B------:R-:W-:-:S06]  /*0dc0*/  IMAD.MOV.U32 R6, RZ, RZ, R24 ;  /* 0x000000ffff067224 */ /* 0x000fcc00078e0018 */
[----:B------:R-:W0:Y:S01]  /*0dd0*/  LDC R97, c[0x0][0x610] ;  /* 0x00018400ff617b82 */ /* 0x000e220000000800 */
[----:B-1-3--:R-:W-:Y:S05]  /*0de0*/  @!P0 BRA `(.L_x_7) ;  /* 0x0000000000288947 */ /* 0x00afea0003800000 */
[----:B------:R-:W1:Y:S02]  /*0df0*/  LDC R11, c[0x0][0x64c] ;  /* 0x00019300ff0b7b82 */ /* 0x000e640000000800 */
[----:B-1----:R-:W-:-:S05]  /*0e00*/  IADD3 R11, P0, R24, R11, RZ ;  /* 0x0000000b180b7210 */ /* 0x002fca0007f1e0ff */
        /* <DEDUP_REMOVED lines=8> */
.L_x_7:
[----:B----4-:R-:W-:Y:S01]  /*0e90*/  SHF.R.U64 R6, R6, R21, R7 ;  /* 0x0000001506067219 */ /* 0x010fe20000001207 */
[----:B--2---:R-:W-:Y:S01]  /*0ea0*/  VIADD R7, R26, 0xffffffff ;  /* 0xffffffff1a077836 */ /* 0x004fe20000000000 */
[----:B------:R-:W-:Y:S01]  /*0eb0*/  LOP3.LUT R13, R32, R13, RZ, 0xc0, !PT ;  /* 0x0000000d200d7212 */ /* 0x000fe200078ec0ff */
[----:B------:R-:W-:Y:S02]  /*0ec0*/  IMAD.MOV R15, RZ, RZ, -R15 ;  /* 0x000000ffff0f7224 */ /* 0x000fe400078e0a0f */
[----:B------:R-:W-:Y:S02]  /*0ed0*/  IMAD.MOV R8, RZ, RZ, -R6 ;  /* 0x000000ffff087224 */ /* 0x000fe400078e0a06 */
[----:B------:R-:W-:Y:S01]  /*0ee0*/  IMAD R13, R12, R6, R13 ;  /* 0x000000060c0d7224 */ /* 0x000fe200078e020d */
[----:B------:R-:W-:Y:S01]  /*0ef0*/  LOP3.LUT R6, R22, R7, RZ, 0xc0, !PT ;  /* 0x0000000716067212 */ /* 0x000fe200078ec0ff */
[----:B------:R-:W-:Y:S02]  /*0f00*/  @P3 IMAD R0, R20, R15, R3 ;  /* 0x0000000f14003224 */ /* 0x000fe400078e0203 */
[----:B0-----:R-:W-:-:S02]  /*0f10*/  IMAD R3, R8, R23, R24 ;  /* 0x0000001708037224 */ /* 0x001fc400078e0218 */
[----:B------:R-:W-:Y:S02]  /*0f20*/  IMAD R97, R13, R97, R0 ;  /* 0x000000610d617224 */ /* 0x000fe400078e0200 */
[----:B------:R-:W-:Y:S02]  /*0f30*/  IMAD R6, R3, R26, R6 ;  /* 0x0000001a03067224 */ /* 0x000fe400078e0206 */
[----:B------:R-:W-:-:S03]  /*0f40*/  IMAD.MOV.U32 R0, RZ, RZ, 0x1 ;  /* 0x00000001ff007424 */ /* 0x000fc600078e00ff */
[----:B------:R-:W-:Y:S02]  /*0f50*/  SEL R98, R6, R97, !P3 ;  /* 0x0000006106627207 */ /* 0x000fe40005800000 */
[----:B------:R-:W-:-:S07]  /*0f60*/  SEL R97, R97, R6, !P3 ;  /* 0x0000000661617207 */ /* 0x000fce0005800000 */
.L_x_5:
[----:B------:R-:W-:-:S08]  /*0f70*/  NOP ;  /* 0x0000000000007918 */ /* 0x000fd00000000000 */
[----:B------:R-:W0:Y:S02]  /*0f80*/  USETMAXREG.TRY_ALLOC.CTAPOOL UP0, 0xe8 ;  /* 0x000000e8000079c8 */ /* 0x000e240008000600 */
[----:B0-----:R-:W-:-:S13]  /*0f90*/  PLOP3.LUT P0, PT, PT, PT, UP0, 0x80, 0x0 ;  /* 0x000000000000781c */ /* 0x001fda0003f0f008 */
[----:B------:R-:W-:Y:S05]  /*0fa0*/  @!P0 BRA `(.L_x_5) ;  /* 0xfffffffc00f08947 */ /* 0x000fea000383ffff */
[----:B------:R-:W-:Y:S01]  /*0fb0*/  ULDC.64 UR4, c[0x0][0x598] ;  /* 0x0001660000047ab9 */ /* 0x000fe20000000a00 */
[----:B------:R-:W-:Y:S01]  /*0fc0*/  ULDC.64 UR38, c[0x0][0x208] ;  /* 0x0000820000267ab9 */ /* 0x000fe20000000a00 */
[----:B------:R-:W-:-:S04]  /*0fd0*/  ISETP.NE.U32.AND P0, PT, RZ, UR4, PT ;  /* 0x00000004ff007c0c */ /* 0x000fc8000bf05070 */
[----:B------:R-:W-:-:S13]  /*0fe0*/  ISETP.NE.AND.EX P0, PT, RZ, UR5, PT, P0 ;  /* 0x00000005ff007c0c */ /* 0x000fda000bf05300 */
[----:B------:R-:W-:Y:S05]  /*0ff0*/  @!P0 BRA `(.L_x_8) ;  /* 0x00000000001c8947 */ /* 0x000fea0003800000 */
[----:B------:R-:W0:Y:S02]  /*1000*/  LDC.64 R6, c[0x0][0x598] ;  /* 0x00016600ff067b82 */ /* 0x000e240000000a00 */
[----:B0-----:R-:W2:Y:S02]  /*1010*/  LDG.E.64 R6, desc[UR38][R6.64] ;  /* 0x0000002606067981 */ /* 0x001ea4000c1e1b00 */
[----:B--2---:R-:W-:-:S04]  /*1020*/  ISETP.NE.U32.AND P0, PT, R6, RZ, PT ;  /* 0x000000ff0600720c */ /* 0x004fc80003f05070 */
[----:B------:R-:W-:-:S13]  /*1030*/  ISETP.NE.AND.EX P0, PT, R7, RZ, PT, P0 ;  /* 0x000000ff0700720c */ /* 0x000fda0003f05300 */
[----:B------:R-:W-:Y:S05]  /*1040*/  @!P0 BRA `(.L_x_8) ;  /* 0x0000000000088947 */ /* 0x000fea0003800000 */
[----:B------:R0:W5:Y:S01]  /*1050*/  LD.E R19, desc[UR38][R6.64] ;  /* 0x0000002606137980 */ /* 0x000162000c101900 */
[----:B------:R-:W-:Y:S05]  /*1060*/  BRA `(.L_x_9) ;  /* 0x0000000000247947 */ /* 0x000fea0003800000 */
.L_x_8:
[----:B------:R-:W-:Y:S02]  /*1070*/  ULDC.64 UR4, c[0x0][0x588] ;  /* 0x0001620000047ab9 */ /* 0x000fe40000000a00 */
[----:B------:R-:W-:-:S04]  /*1080*/  ISETP.NE.U32.AND P0, PT, RZ, UR4, PT ;  /* 0x00000004ff007c0c */ /* 0x000fc8000bf05070 */
[----:B------:R-:W-:-:S13]  /*1090*/  ISETP.NE.AND.EX P0, PT, RZ, UR5, PT, P0 ;  /* 0x00000005ff007c0c */ /* 0x000fda000bf05300 */
[----:B------:R-:W-:Y:S05]  /*10a0*/  @!P0 BRA `(.L_x_10) ;  /* 0x00000000000c8947 */ /* 0x000fea0003800000 */
[----:B------:R-:W0:Y:S02]  /*10b0*/  LDC.64 R6, c[0x0][0x588] ;  /* 0x00016200ff067b82 */ /* 0x000e240000000a00 */
[----:B0-----:R1:W5:Y:S01]  /*10c0*/  LDG.E R19, desc[UR38][R6.64] ;  /* 0x0000002606137981 */ /* 0x001362000c1e1900 */
[----:B------:R-:W-:Y:S05]  /*10d0*/  BRA `(.L_x_9) ;  /* 0x0000000000087947 */ /* 0x000fea0003800000 */
.L_x_10:
[----:B------:R-:W-:Y:S02]  /*10e0*/  ULDC UR4, c[0x0][0x580] ;  /* 0x0001600000047ab9 */ /* 0x000fe40000000800 */
[----:B------:R-:W-:-:S07]  /*10f0*/  IMAD.U32 R19, RZ, RZ, UR4 ;  /* 0x00000004ff137e24 */ /* 0x000fce000f8e00ff */
.L_x_9:
[----:B------:R-:W-:Y:S02]  /*1100*/  ULDC.64 UR4, c[0x0][0x5a0] ;  /* 0x0001680000047ab9 */ /* 0x000fe40000000a00 */
[----:B------:R-:W-:-:S04]  /*1110*/  ISETP.NE.U32.AND P0, PT, RZ, UR4, PT ;  /* 0x00000004ff007c0c */ /* 0x000fc8000bf05070 */
[----:B------:R-:W-:-:S13]  /*1120*/  ISETP.NE.AND.EX P0, PT, RZ, UR5, PT, P0 ;  /* 0x00000005ff007c0c */ /* 0x000fda000bf05300 */
[----:B------:R-:W-:Y:S05]  /*1130*/  @!P0 BRA `(.L_x_11) ;  /* 0x00000000001c8947 */ /* 0x000fea0003800000 */
[----:B01----:R-:W0:Y:S02]  /*1140*/  LDC.64 R6, c[0x0][0x5a0] ;  /* 0x00016800ff067b82 */ /* 0x003e240000000a00 */
[----:B0-----:R-:W2:Y:S02]  /*1150*/  LDG.E.64 R6, desc[UR38][R6.64] ;  /* 0x0000002606067981 */ /* 0x001ea4000c1e1b00 */
[----:B--2---:R-:W-:-:S04]  /*1160*/  ISETP.NE.U32.AND P0, PT, R6, RZ, PT ;  /* 0x000000ff0600720c */ /* 0x004fc80003f05070 */
[----:B------:R-:W-:-:S13]  /*1170*/  ISETP.NE.AND.EX P0, PT, R7, RZ, PT, P0 ;  /* 0x000000ff0700720c */ /* 0x000fda0003f05300 */
[----:B------:R-:W-:Y:S05]  /*1180*/  @!P0 BRA `(.L_x_11) ;  /* 0x0000000000088947 */ /* 0x000fea0003800000 */
[----:B------:R0:W5:Y:S01]  /*1190*/  LD.E R88, desc[UR38][R6.64] ;  /* 0x0000002606587980 */ /* 0x000162000c101900 */
[----:B------:R-:W-:Y:S05]  /*11a0*/  BRA `(.L_x_12) ;  /* 0x0000000000247947 */ /* 0x000fea0003800000 */
.L_x_11:
[----:B------:R-:W-:Y:S02]  /*11b0*/  ULDC.64 UR4, c[0x0][0x590] ;  /* 0x0001640000047ab9 */ /* 0x000fe40000000a00 */
[----:B------:R-:W-:-:S04]  /*11c0*/  ISETP.NE.U32.AND P0, PT, RZ, UR4, PT ;  /* 0x00000004ff007c0c */ /* 0x000fc8000bf05070 */
[----:B------:R-:W-:-:S13]  /*11d0*/  ISETP.NE.AND.EX P0, PT, RZ, UR5, PT, P0 ;  /* 0x00000005ff007c0c */ /* 0x000fda000bf05300 */
[----:B------:R-:W-:Y:S05]  /*11e0*/  @!P0 BRA `(.L_x_13) ;  /* 0x00000000000c8947 */ /* 0x000fea0003800000 */
[----:B------:R-:W2:Y:S02]  /*11f0*/  LDC.64 R88, c[0x0][0x590] ;  /* 0x00016400ff587b82 */ /* 0x000ea40000000a00 */
[----:B--2---:R2:W5:Y:S01]  /*1200*/  LDG.E R88, desc[UR38][R88.64] ;  /* 0x0000002658587981 */ /* 0x004562000c1e1900 */
[----:B------:R-:W-:Y:S05]  /*1210*/  BRA `(.L_x_12) ;  /* 0x0000000000087947 */ /* 0x000fea0003800000 */
.L_x_13:
[----:B------:R-:W-:Y:S02]  /*1220*/  ULDC UR4, c[0x0][0x584] ;  /* 0x0001610000047ab9 */ /* 0x000fe40000000800 */
[----:B------:R-:W-:-:S07]  /*1230*/  IMAD.U32 R88, RZ, RZ, UR4 ;  /* 0x00000004ff587e24 */ /* 0x000fce000f8e00ff */
.L_x_12:
[----:B------:R-:W-:-:S13]  /*1240*/  LOP3.LUT P0, RZ, R0, 0xff, RZ, 0xc0, !PT ;  /* 0x000000ff00ff7812 */ /* 0x000fda000780c0ff */
[----:B------:R-:W-:Y:S05]  /*1250*/  @!P0 EXIT ;  /* 0x000000000000894d */ /* 0x000fea0003800000 */
[----:B------:R-:W3:Y:S01]  /*1260*/  LDC R90, c[0x0][0x658] ;  /* 0x00019600ff5a7b82 */ /* 0x000ee20000000800 */
[----:B------:R-:W-:Y:S01]  /*1270*/  LOP3.LUT R14, R14, 0x1, RZ, 0xc0, !PT ;  /* 0x000000010e0e7812 */ /* 0x000fe200078ec0ff */
[----:B------:R-:W-:Y:S01]  /*1280*/  ULDC.64 UR6, c[0x0][0x288] ;  /* 0x0000a20000067ab9 */ /* 0x000fe20000000a00 */
[----:B------:R-:W-:Y:S01]  /*1290*/  SHF.R.U32.HI R0, RZ, 0x2, R4 ;  /* 0x00000002ff007819 */ /* 0x000fe20000011604 */
[----:B------:R-:W-:Y:S01]  /*12a0*/  UIADD3 UR4, UR7, 0x1f, URZ ;  /* 0x0000001f07047890 */ /* 0x000fe2000fffe03f */
[----:B------:R-:W-:Y:S01]  /*12b0*/  SHF.R.U32.HI R5, RZ, 0x1, R5 ;  /* 0x00000001ff057819 */ /* 0x000fe20000011605 */
[----:B------:R-:W-:Y:S01]  /*12c0*/  IMAD.SHL.U32 R3, R14, 0x40, RZ ;  /* 0x000000400e037824 */ /* 0x000fe200078e00ff */
[----:B------:R-:W-:Y:S01]  /*12d0*/  LOP3.LUT R0, R0, 0x7, RZ, 0xc0, !PT ;  /* 0x0000000700007812 */ /* 0x000fe200078ec0ff */
[----:B------:R-:W-:Y:S01]  /*12e0*/  USHF.R.S32.HI UR5, URZ, 0x1f, UR4 ;  /* 0x0000001f3f057899 */ /* 0x000fe20008011404 */
[----:B------:R-:W-:Y:S01]  /*12f0*/  LOP3.LUT R5, R5, 0x30, RZ, 0xc0, !PT ;  /* 0x0000003005057812 */ /* 0x000fe200078ec0ff */
[----:B01----:R-:W-:Y:S01]  /*1300*/  IMAD.MOV.U32 R7, RZ, RZ, 0x1 ;  /* 0x00000001ff077424 */ /* 0x003fe200078e00ff */
[--C-:B------:R-:W-:Y:S01]  /*1310*/  LOP3.LUT R22, R3, 0x40, R0.reuse, 0xe2, !PT ;  /* 0x0000004003167812 */ /* 0x100fe200078ee200 */
[----:B------:R-:W-:Y:S01]  /*1320*/  ULEA.HI UR5, UR5, UR4, URZ, 0x5 ;  /* 0x0000000405057291 */ /* 0x000fe2000f8f283f */
[-C--:B------:R-:W-:Y:S01]  /*1330*/  IADD3 R3, RZ, -R5.reuse, -R0 ;  /* 0x80000005ff037210 */ /* 0x080fe20007ffe800 */
[----:B------:R-:W-:Y:S01]  /*1340*/  IMAD.U32 R6, RZ, RZ, UR6 ;  /* 0x00000006ff067e24 */ /* 0x000fe2000f8e00ff */
[----:B------:R-:W-:Y:S01]  /*1350*/  LOP3.LUT R22, R22, R5, RZ, 0xfc, !PT ;  /* 0x0000000516167212 */ /* 0x000fe200078efcff */
[----:B------:R-:W-:Y:S01]  /*1360*/  USHF.R.S32.HI UR43, URZ, 0x5, UR5 ;  /* 0x000000053f2b7899 */ /* 0x000fe20008011405 */
[----:B------:R-:W-:Y:S01]  /*1370*/  IMAD.MOV.U32 R5, RZ, RZ, -0x1 ;  /* 0xffffffffff057424 */ /* 0x000fe200078e00ff */
[----:B--2---:R-:W-:Y:S01]  /*1380*/  LOP3.LUT R89, R4, 0x3, RZ, 0xc0, !PT ;  /* 0x0000000304597812 */ /* 0x004fe200078ec0ff */
[----:B------:R-:W-:Y:S01]  /*1390*/  IMAD R3, R14, -0x40, R3 ;  /* 0xffffffc00e037824 */ /* 0x000fe200078e0203 */
[----:B------:R-:W-:Y:S01]  /*13a0*/  UISETP.LT.AND UP0, UPT, UR43, 0x1, UPT ;  /* 0x000000012b00788c */ /* 0x000fe2000bf01270 */
[C---:B------:R-:W-:Y:S01]  /*13b0*/  LOP3.LUT R92, R4.reuse, 0x80, RZ, 0xc0, !PT ;  /* 0x00000080045c7812 */ /* 0x040fe200078ec0ff */
[----:B------:R-:W-:Y:S01]  /*13c0*/  ULDC UR4, c[0x0][0x284] ;  /* 0x0000a10000047ab9 */ /* 0x000fe20000000800 */
[----:B------:R-:W-:Y:S01]  /*13d0*/  IMAD R89, R89, -0x2, R6 ;  /* 0xfffffffe59597824 */ /* 0x000fe200078e0206 */
[-C--:B---3--:R-:W-:Y:S01]  /*13e0*/  SHF.L.U32 R5, R5, R90.reuse, RZ ;  /* 0x0000005a05057219 */ /* 0x088fe200000006ff */
[----:B------:R-:W-:Y:S01]  /*13f0*/  USEL UR44, UR43, 0x1, UP0 ;  /* 0x000000012b2c7887 */ /* 0x000fe20008000000 */
[----:B------:R-:W-:Y:S01]  /*1400*/  SHF.L.U32 R90, R7, R90, RZ ;  /* 0x0000005a075a7219 */ /* 0x000fe200000006ff */
[----:B------:R-:W-:Y:S01]  /*1410*/  IMAD.SHL.U32 R91, R4, 0x2, RZ ;  /* 0x00000002045b7824 */ /* 0x000fe200078e00ff */
[----:B------:R-:W-:Y:S01]  /*1420*/  SHF.R.U32.HI R92, RZ, 0x7, R92 ;  /* 0x00000007ff5c7819 */ /* 0x000fe2000001165c */
[----:B------:R-:W-:Y:S01]  /*1430*/  VIADD R94, R3, UR4 ;  /* 0x00000004035e7c36 */ /* 0x000fe20008000000 */
[----:B------:R-:W-:Y:S01]  /*1440*/  LOP3.LUT R93, RZ, R5, RZ, 0x33, !PT ;  /* 0x00000005ff5d7212 */ /* 0x000fe200078e33ff */
[----:B------:R-:W-:Y:S01]  /*1450*/  IMAD.MOV.U32 R23, RZ, RZ, RZ ;  /* 0x000000ffff177224 */ /* 0x000fe200078e00ff */
[----:B------:R-:W-:Y:S01]  /*1460*/  UIADD3 UR44, UR43, -UR44, URZ ;  /* 0x8000002c2b2c7290 */ /* 0x000fe2000fffe03f */
[----:B------:R-:W-:Y:S01]  /*1470*/  UMOV UR40, URZ ;  /* 0x0000003f00287c82 */ /* 0x000fe20008000000 */
[----:B------:R-:W-:-:S10]  /*1480*/  UMOV UR41, URZ ;  /* 0x0000003f00297c82 */ /* 0x000fd40008000000 */
.L_x_163:
[----:B0-----:R-:W0:Y:S01]  /*1490*/  SHFL.IDX PT, R0, R92, RZ, 0x1f ;  /* 0x00001fff5c007589 */ /* 0x001e2200000e0000 */
[----:B-1----:R-:W1:Y:S01]  /*14a0*/  S2UR UR7, SR_CgaCtaId ;  /* 0x00000000000779c3 */ /* 0x002e620000008800 */
[----:B------:R-:W-:Y:S01]  /*14b0*/  UMOV UR6, 0x400 ;  /* 0x0000040000067882 */ /* 0x000fe20000000000 */
[----:B0-----:R-:W-:Y:S01]  /*14c0*/  R2UR UR4, R0 ;  /* 0x00000000000472ca */ /* 0x001fe200000e0000 */
[----:B-1----:R-:W-:-:S12]  /*14d0*/  ULEA UR6, UR7, UR6, 0x18 ;  /* 0x0000000607067291 */ /* 0x002fd8000f8ec03f */
[----:B------:R-:W-:-:S04]  /*14e0*/  ULEA.HI UR5, UR4, UR4, URZ, 0x1 ;  /* 0x0000000404057291 */ /* 0x000fc8000f8f083f */
[----:B------:R-:W-:-:S04]  /*14f0*/  ULOP3.LUT UR5, UR5, 0x1ffffe, URZ, 0xc0, !UPT ;  /* 0x001ffffe05057892 */ /* 0x000fc8000f8ec03f */
[----:B------:R-:W-:-:S03]  /*1500*/  UIADD3 UR5, UR4, -UR5, URZ ;  /* 0x8000000504057290 */ /* 0x000fc6000fffe03f */
[----:B------:R-:W-:Y:S01]  /*1510*/  ULDC UR4, c[0x0][0x28c] ;  /* 0x0000a30000047ab9 */ /* 0x000fe20000000800 */
[----:B------:R-:W-:Y:S01]  /*1520*/  ULEA UR5, UR5, UR6, 0xb ;  /* 0x0000000605057291 */ /* 0x000fe2000f8e583f */
[----:B------:R-:W-:-:S03]  /*1530*/  ISETP.LT.AND P0, PT, RZ, UR4, PT ;  /* 0x00000004ff007c0c */ /* 0x000fc6000bf01270 */
[----:B------:R-:W-:-:S04]  /*1540*/  UIADD3 UR5, UR5, 0x280, URZ ;  /* 0x0000028005057890 */ /* 0x000fc8000fffe03f */
[----:B------:R-:W-:-:S04]  /*1550*/  USHF.R.U32.HI UR5, URZ, 0x4, UR5 ;  /* 0x000000043f057899 */ /* 0x000fc80008011605 */
[----:B------:R-:W-:-:S04]  /*1560*/  ULOP3.LUT UR5, UR5, 0x3fff, URZ, 0xc0, !UPT ;  /* 0x00003fff05057892 */ /* 0x000fc8000f8ec03f */
[----:B------:R-:W-:Y:S01]  /*1570*/  ULOP3.LUT UR45, UR5, 0x10000, URZ, 0xfc, !UPT ;  /* 0x00010000052d7892 */ /* 0x000fe2000f8efc3f */
[----:B----4-:R-:W-:Y:S11]  /*1580*/  @P0 BRA `(.L_x_14) ;  /* 0x0000000000400947 */ /* 0x010ff60003800000 */
[----:B------:R-:W-:Y:S01]  /*1590*/  MOV R0, 0x0 ;  /* 0x0000000000007802 */ /* 0x000fe20000000f00 */
[----:B------:R-:W-:Y:S01]  /*15a0*/  ULDC.64 UR4, c[0x4][0x68] ;  /* 0x01001a0000047ab9 */ /* 0x000fe20000000a00 */
[----:B------:R-:W-:Y:S01]  /*15b0*/  ULDC.64 UR6, c[0x4][0x8] ;  /* 0x0100020000067ab9 */ /* 0x000fe20000000a00 */
[----:B------:R-:W-:Y:S01]  /*15c0*/  IMAD.U32 R4, RZ, RZ, UR4 ;  /* 0x00000004ff047e24 */ /* 0x000fe2000f8e00ff */
[----:B------:R0:W1:Y:S01]  /*15d0*/  LDC.64 R14, c[0x4][R0] ;  /* 0x01000000000e7b82 */ /* 0x0000620000000a00 */
[----:B------:R-:W-:Y:S01]  /*15e0*/  IMAD.U32 R5, RZ, RZ, UR5 ;  /* 0x00000005ff057e24 */ /* 0x000fe2000f8e00ff */
[----:B------:R-:W-:Y:S01]  /*15f0*/  ULDC.64 UR4, c[0x4][0x70] ;  /* 0x01001c0000047ab9 */ /* 0x000fe20000000a00 */
[----:B------:R-:W-:Y:S02]  /*1600*/  IMAD.U32 R10, RZ, RZ, UR6 ;  /* 0x00000006ff0a7e24 */ /* 0x000fe4000f8e00ff */
[----:B------:R-:W-:Y:S02]  /*1610*/  IMAD.U32 R6, RZ, RZ, UR4 ;  /* 0x00000004ff067e24 */ /* 0x000fe4000f8e00ff */
[----:B------:R-:W-:-:S02]  /*1620*/  IMAD.U32 R7, RZ, RZ, UR5 ;  /* 0x00000005ff077e24 */ /* 0x000fc4000f8e00ff */
[----:B------:R-:W-:Y:S02]  /*1630*/  IMAD.U32 R11, RZ, RZ, UR7 ;  /* 0x00000007ff0b7e24 */ /* 0x000fe4000f8e00ff */
[----:B------:R-:W-:Y:S02]  /*1640*/  IMAD.MOV.U32 R8, RZ, RZ, 0x1e1 ;  /* 0x000001e1ff087424 */ /* 0x000fe400078e00ff */
[----:B------:R-:W-:Y:S02]  /*1650*/  IMAD.MOV.U32 R12, RZ, RZ, 0x1 ;  /* 0x00000001ff0c7424 */ /* 0x000fe400078e00ff */
[----:B0-----:R-:W-:-:S07]  /*1660*/  IMAD.MOV.U32 R13, RZ, RZ, RZ ;  /* 0x000000ffff0d7224 */ /* 0x001fce00078e00ff */
[----:B------:R-:W-:-:S07]  /*1670*/  LEPC R20, `(.L_x_14) ;  /* 0x000000001014794e */ /* 0x000fce0000000000 */
[----:B-1---5:R-:W-:Y:S05]  /*1680*/  CALL.ABS.NOINC R14 ;  /* 0x000000000e007343 */ /* 0x022fea0003c00000 */
.L_x_14:
[----:B------:R-:W-:-:S04]  /*1690*/  LOP3.LUT R0, R18, 0x1, RZ, 0xfc, !PT ;  /* 0x0000000112007812 */ /* 0x000fc800078efcff */
[----:B------:R-:W-:-:S13]  /*16a0*/  ISETP.NE.AND P0, PT, R0, 0x3, PT ;  /* 0x000000030000780c */ /* 0x000fda0003f05270 */
[----:B------:R-:W-:Y:S05]  /*16b0*/  @!P0 BRA `(.L_x_15) ;  /* 0x0000000000048947 */ /* 0x000fea0003800000 */
[----:B------:R-:W-:Y:S01]  /*16c0*/  BPT.TRAP 0x1 ;  /* 0x000000040000795c */ /* 0x000fe20000300000 */
.L_x_15:
[----:B------:R-:W0:Y:S01]  /*16d0*/  S2UR UR5, SR_CgaCtaId ;  /* 0x00000000000579c3 */ /* 0x000e220000008800 */
[----:B------:R-:W-:Y:S01]  /*16e0*/  UMOV UR4, 0x400 ;  /* 0x0000040000047882 */ /* 0x000fe20000000000 */
[----:B------:R-:W-:Y:S02]  /*16f0*/  IMAD.U32 R0, RZ, RZ, UR40 ;  /* 0x00000028ff007e24 */ /* 0x000fe4000f8e00ff */
[----:B------:R-:W-:-:S03]  /*1700*/  IMAD.U32 R3, RZ, RZ, UR41 ;  /* 0x00000029ff037e24 */ /* 0x000fc6000f8e00ff */
[----:B------:R-:W-:Y:S01]  /*1710*/  SHF.L.U32 R0, R0, 0x1f, RZ ;  /* 0x0000001f00007819 */ /* 0x000fe200000006ff */
[----:B0-----:R-:W-:-:S06]  /*1720*/  ULEA UR4, UR5, UR4, 0x18 ;  /* 0x0000000405047291 */ /* 0x001fcc000f8ec03f */
[----:B------:R-:W-:-:S04]  /*1730*/  IMAD.U32 R6, RZ, RZ, UR4 ;  /* 0x00000004ff067e24 */ /* 0x000fc8000f8e00ff */
[----:B------:R-:W-:-:S04]  /*1740*/  IMAD R3, R3, 0x8, R6 ;  /* 0x0000000803037824 */ /* 0x000fc800078e0206 */
[----:B------:R0:W1:Y:S01]  /*1750*/  SYNCS.PHASECHK.TRANS64.TRYWAIT P1, [R3+URZ], R0 ;  /* 0x00000000030075a7 */ /* 0x000062000802017f */
[----:B------:R-:W-:Y:S05]  /*1760*/  @!P0 BRA `(.L_x_16) ;  /* 0x0000000000048947 */ /* 0x000fea0003800000 */
[----:B------:R-:W-:Y:S01]  /*1770*/  BPT.TRAP 0x1 ;  /* 0x000000040000795c */ /* 0x000fe20000300000 */
.L_x_16:
[----:B------:R-:W-:-:S05]  /*1780*/  IMAD.U32 R4, RZ, RZ, UR44 ;  /* 0x0000002cff047e24 */ /* 0x000fca000f8e00ff */
[----:B------:R-:W-:Y:S01]  /*1790*/  ISETP.GE.AND P2, PT, R4, 0x1, PT ;  /* 0x000000010400780c */ /* 0x000fe20003f46270 */
[----:B-1----:R-:W-:-:S12]  /*17a0*/  @P1 BRA `(.L_x_17) ;  /* 0x0000000000081947 */ /* 0x002fd80003800000 */
[----:B------:R-:W1:Y:S02]  /*17b0*/  SYNCS.PHASECHK.TRANS64.TRYWAIT P1, [R3+URZ], R0 ;  /* 0x00000000030075a7 */ /* 0x000e64000802017f */
[----:B-1----:R-:W-:Y:S05]  /*17c0*/  @!P1 BRA `(.L_x_18) ;  /* 0x0000006000a49947 */ /* 0x002fea0003800000 */
.L_x_17:
[----:B------:R-:W-:Y:S05]  /*17d0*/  WARPSYNC.ALL ;  /* 0x0000000000007948 */ /* 0x000fea0003800000 */
[----:B------:R-:W-:Y:S01]  /*17e0*/  R2UR UR4, R6 ;  /* 0x00000000060472ca */ /* 0x000fe200000e0000 */
[----:B------:R-:W-:Y:S01]  /*17f0*/  WARPGROUP.ARRIVE ;  /* 0x00000000000079c5 */ /* 0x000fe20000000000 */
[----:B------:R-:W-:Y:S01]  /*1800*/  UMOV UR5, 0xc0000010 ;  /* 0xc000001000057882 */ /* 0x000fe20000000000 */
[----:B------:R-:W-:-:S10]  /*1810*/  UMOV UR7, 0xc0000010 ;  /* 0xc000001000077882 */ /* 0x000fd40000000000 */
[----:B------:R-:W-:-:S04]  /*1820*/  UIADD3 UR4, UR4, 0x1c280, URZ ;  /* 0x0001c28004047890 */ /* 0x000fc8000fffe03f */
[----:B------:R-:W-:-:S04]  /*1830*/  USHF.R.U32.HI UR4, URZ, 0x4, UR4 ;  /* 0x000000043f047899 */ /* 0x000fc80008011604 */
[----:B------:R-:W-:-:S04]  /*1840*/  ULOP3.LUT UR4, UR4, 0x3fff, URZ, 0xc0, !UPT ;  /* 0x00003fff04047892 */ /* 0x000fc8000f8ec03f */
[----:B------:R-:W-:Y:S02]  /*1850*/  ULOP3.LUT UR9, UR4, 0x10000, URZ, 0xfc, !UPT ;  /* 0x0001000004097892 */ /* 0x000fe4000f8efc3f */
[----:B------:R-:W-:Y:S02]  /*1860*/  ULEA UR4, UR41, UR45, 0x8 ;  /* 0x0000002d29047291 */ /* 0x000fe4000f8e403f */
[----:B------:R-:W-:-:S09]  /*1870*/  ULEA UR6, UR41, UR9, 0x8 ;  /* 0x0000000929067291 */ /* 0x000fd2000f8e403f */
[----:B------:R-:W-:Y:S03]  /*1880*/  IGMMA.64x128x32.S8.S8 R24, gdesc[UR4], RZ, !UPT, gsb0 ;  /* 0x03600000041879f1 */ /* 0x000fe6000c0410ff */
[----:B------:R-:W-:Y:S02]  /*1890*/  WARPGROUP.DEPBAR.LE gsb0, 0x0 ;  /* 0x00008000000079c5 */ /* 0x000fe40000010000 */
[----:B------:R-:W-:Y:S05]  /*18a0*/  @!P2 BRA `(.L_x_19) ;  /* 0x0000000000c8a947 */ /* 0x000fea0003800000 */
[----:B------:R-:W-:Y:S01]  /*18b0*/  UIADD3 UR4, UR41, 0x1, URZ ;  /* 0x0000000129047890 */ /* 0x000fe2000fffe03f */
[----:B01----:R-:W-:Y:S02]  /*18c0*/  IMAD.U32 R0, RZ, RZ, UR44 ;  /* 0x0000002cff007e24 */ /* 0x003fe4000f8e00ff */
[----:B------:R-:W-:Y:S01]  /*18d0*/  IMAD.U32 R3, RZ, RZ, UR41 ;  /* 0x00000029ff037e24 */ /* 0x000fe2000f8e00ff */
[----:B------:R-:W-:-:S04]  /*18e0*/  UISETP.NE.AND UP0, UPT, UR4, 0x1c, UPT ;  /* 0x0000001c0400788c */ /* 0x000fc8000bf05270 */
[----:B------:R-:W-:Y:S02]  /*18f0*/  USEL UR5, URZ, 0x1, UP0 ;  /* 0x000000013f057887 */ /* 0x000fe40008000000 */
[----:B------:R-:W-:Y:S02]  /*1900*/  USEL UR8, UR4, URZ, UP0 ;  /* 0x0000003f04087287 */ /* 0x000fe40008000000 */
[----:B------:R-:W-:-:S06]  /*1910*/  ULOP3.LUT UR5, UR40, UR5, URZ, 0x3c, !UPT ;  /* 0x0000000528057292 */ /* 0x000fcc000f8e3c3f */
[----:B------:R-:W-:-:S07]  /*1920*/  IMAD.U32 R7, RZ, RZ, UR5 ;  /* 0x00000005ff077e24 */ /* 0x000fce000f8e00ff */
.L_x_26:
[----:B0-----:R-:W-:Y:S05]  /*1930*/  @!P0 BRA `(.L_x_20) ;  /* 0x0000000000048947 */ /* 0x001fea0003800000 */
[----:B------:R-:W-:Y:S01]  /*1940*/  BPT.TRAP 0x1 ;  /* 0x000000040000795c */ /* 0x000fe20000300000 */
.L_x_20:
[----:B------:R-:W0:Y:S01]  /*1950*/  S2UR UR5, SR_CgaCtaId ;  /* 0x00000000000579c3 */ /* 0x000e220000008800 */
[----:B------:R-:W-:Y:S01]  /*1960*/  UMOV UR4, 0x400 ;  /* 0x0000040000047882 */ /* 0x000fe20000000000 */
[----:B------:R-:W-:Y:S01]  /*1970*/  IMAD.U32 R5, RZ, RZ, UR8 ;  /* 0x00000008ff057e24 */ /* 0x000fe2000f8e00ff */
[----:B------:R-:W-:Y:S01]  /*1980*/  SHF.L.U32 R4, R7, 0x1f, RZ ;  /* 0x0000001f07047819 */ /* 0x000fe200000006ff */
[----:B0-----:R-:W-:-:S06]  /*1990*/  ULEA UR4, UR5, UR4, 0x18 ;  /* 0x0000000405047291 */ /* 0x001fcc000f8ec03f */
[----:B------:R-:W-:-:S04]  /*19a0*/  IMAD.U32 R6, RZ, RZ, UR4 ;  /* 0x00000004ff067e24 */ /* 0x000fc8000f8e00ff */
[----:B------:R-:W-:-:S04]  /*19b0*/  IMAD R5, R5, 0x8, R6 ;  /* 0x0000000805057824 */ /* 0x000fc800078e0206 */
[----:B------:R0:W1:Y:S01]  /*19c0*/  SYNCS.PHASECHK.TRANS64.TRYWAIT P1, [R5+URZ], R4 ;  /* 0x00000004050075a7 */ /* 0x000062000802017f */
[----:B------:R-:W-:Y:S05]  /*19d0*/  @!P0 BRA `(.L_x_21) ;  /* 0x0000000000048947 */ /* 0x000fea0003800000 */
[----:B------:R-:W-:Y:S01]  /*19e0*/  BPT.TRAP 0x1 ;  /* 0x000000040000795c */ /* 0x000fe20000300000 */
.L_x_21:
[----:B-1----:R-:W-:Y:S05]  /*19f0*/  @P1 BRA `(.L_x_22) ;  /* 0x0000000000081947 */ /* 0x002fea0003800000 */
[----:B------:R-:W1:Y:S02]  /*1a00*/  SYNCS.PHASECHK.TRANS64.TRYWAIT P1, [R5+URZ], R4 ;  /* 0x00000004050075a7 */ /* 0x000e64000802017f */
[----:B-1----:R-:W-:Y:S05]  /*1a10*/  @!P1 BRA `(.L_x_23) ;  /* 0x0000006000249947 */ /* 0x002fea0003800000 */
.L_x_22:
[----:B------:R-:W-:Y:S01]  /*1a20*/  ULEA UR4, UR8, UR45, 0x8 ;  /* 0x0000002d08047291 */ /* 0x000fe2000f8e403f */
[----:B------:R-:W-:Y:S01]  /*1a30*/  WARPGROUP.ARRIVE ;  /* 0x00000000000079c5 */ /* 0x000fe20000000000 */
[----:B------:R-:W-:Y:S01]  /*1a40*/  ULEA UR6, UR8, UR9, 0x8 ;  /* 0x0000000908067291 */ /* 0x000fe2000f8e403f */
[----:B------:R-:W-:Y:S01]  /*1a50*/  UMOV UR5, 0xc0000010 ;  /* 0xc000001000057882 */ /* 0x000fe20000000000 */
[----:B------:R-:W-:-:S07]  /*1a60*/  UMOV UR7, 0xc0000010 ;  /* 0xc000001000077882 */ /* 0x000fce0000000000 */
[----:B------:R-:W-:Y:S03]  /*1a70*/  IGMMA.64x128x32.S8.S8 R24, gdesc[UR4], R24, gsb0 ;  /* 0x03600000041879f1 */ /* 0x000fe60008041018 */
[----:B------:R-:W-:Y:S02]  /*1a80*/  WARPGROUP.DEPBAR.LE gsb0, 0x0 ;  /* 0x00008000000079c5 */ /* 0x000fe40000010000 */
[----:B------:R-:W-:Y:S05]  /*1a90*/  @!P0 BRA `(.L_x_24) ;  /* 0x0000000000048947 */ /* 0x000fea0003800000 */
[----:B------:R-:W-:Y:S01]  /*1aa0*/  BPT.TRAP 0x1 ;  /* 0x000000040000795c */ /* 0x000fe20000300000 */
.L_x_24:
[----:B01----:R-:W-:Y:S01]  /*1ab0*/  IMAD R4, R3, 0x8, R6 ;  /* 0x0000000803047824 */ /* 0x003fe200078e0206 */
[----:B------:R-:W-:-:S03]  /*1ac0*/  ISETP.GT.U32.AND P1, PT, R18, 0x1, PT ;  /* 0x000000011200780c */ /* 0x000fc60003f24070 */
[----:B------:R-:W-:-:S05]  /*1ad0*/  VIADD R4, R4, 0xe0 ;  /* 0x000000e004047836 */ /* 0x000fca0000000000 */
[----:B------:R-:W-:-:S04]  /*1ae0*/  PRMT R4, RZ, 0x654, R4 ;  /* 0x00000654ff047816 */ /* 0x000fc80000000004 */
[----:B------:R0:W-:Y:S01]  /*1af0*/  SYNCS.ARRIVE.TRANS64.RED.A1T0 RZ, [R4+URZ], RZ ;  /* 0x000000ff04ff79a7 */ /* 0x0001e2000810043f */
[----:B------:R-:W-:Y:S05]  /*1b00*/  @P1 BRA `(.L_x_25) ;  /* 0x0000000000041947 */ /* 0x000fea0003800000 */
[----:B------:R-:W-:Y:S01]  /*1b10*/  BPT.TRAP 0x1 ;  /* 0x000000040000795c */ /* 0x000fe20000300000 */
.L_x_25:
[----:B------:R-:W-:Y:S01]  /*1b20*/  UIADD3 UR8, UR8, 0x1, URZ ;  /* 0x0000000108087890 */ /* 0x000fe2000fffe03f */
[C---:B------:R-:W-:Y:S01]  /*1b30*/  ISETP.GT.AND P2, PT, R0.reuse, 0x1, PT ;  /* 0x000000010000780c */ /* 0x040fe20003f44270 */
[----:B------:R-:W-:Y:S02]  /*1b40*/  VIADD R3, R3, 0x1 ;  /* 0x0000000103037836 */ /* 0x000fe40000000000 */
[----:B------:R-:W-:Y:S01]  /*1b50*/  UISETP.NE.AND UP0, UPT, UR8, 0x1c, UPT ;  /* 0x0000001c0800788c */ /* 0x000fe2000bf05270 */
[----:B------:R-:W-:Y:S02]  /*1b60*/  VIADD R0, R0, 0xffffffff ;  /* 0xffffffff00007836 */ /* 0x000fe40000000000 */
[C---:B------:R-:W-:Y:S01]  /*1b70*/  ISETP.NE.AND P1, PT, R3.reuse, 0x1c, PT ;  /* 0x0000001c0300780c */ /* 0x040fe20003f25270 */
[----:B------:R-:W-:Y:S02]  /*1b80*/  USEL UR4, URZ, 0x1, UP0 ;  /* 0x000000013f047887 */ /* 0x000fe40008000000 */
[----:B------:R-:W-:Y:S01]  /*1b90*/  USEL UR8, UR8, URZ, UP0 ;  /* 0x0000003f08087287 */ /* 0x000fe20008000000 */
[----:B------:R-:W-:-:S03]  /*1ba0*/  SEL R3, R3, RZ, P1 ;  /* 0x000000ff03037207 */ /* 0x000fc60000800000 */
[----:B------:R-:W-:Y:S01]  /*1bb0*/  LOP3.LUT R7, R7, UR4, RZ, 0x3c, !PT ;  /* 0x0000000407077c12 */ /* 0x000fe2000f8e3cff */
[----:B------:R-:W-:Y:S07]  /*1bc0*/  @P2 BRA `(.L_x_26) ;  /* 0xfffffffc00582947 */ /* 0x000fee000383ffff */
.L_x_19:
[----:B01----:R-:W0:Y:S02]  /*1bd0*/  LDC R0, c[0x0][0x28c] ;  /* 0x0000a300ff007b82 */ /* 0x003e240000000800 */
[----:B0-----:R-:W-:-:S13]  /*1be0*/  ISETP.GE.AND P1, PT, R0, 0x1, PT ;  /* 0x000000010000780c */ /* 0x001fda0003f26270 */
[----:B------:R-:W-:Y:S05]  /*1bf0*/  @!P1 BRA `(.L_x_27) ;  /* 0x0000000000389947 */ /* 0x000fea0003800000 */
[----:B------:R-:W-:Y:S05]  /*1c00*/  @!P0 BRA `(.L_x_28) ;  /* 0x0000000000048947 */ /* 0x000fea0003800000 */
[----:B------:R-:W-:Y:S01]  /*1c10*/  BPT.TRAP 0x1 ;  /* 0x000000040000795c */ /* 0x000fe20000300000 */
.L_x_28:
[----:B------:R-:W-:Y:S01]  /*1c20*/  UIADD3 UR6, UR44, UR41, URZ ;  /* 0x000000292c067290 */ /* 0x000fe2000fffe03f */
[----:B------:R-:W-:-:S03]  /*1c30*/  ISETP.GT.U32.AND P0, PT, R18, 0x1, PT ;  /* 0x000000011200780c */ /* 0x000fc60003f04070 */
[----:B------:R-:W-:-:S04]  /*1c40*/  USHF.R.U32.HI UR4, URZ, 0x2, UR6 ;  /* 0x000000023f047899 */ /* 0x000fc80008011606 */
[----:B------:R-:W-:-:S04]  /*1c50*/  UIMAD.WIDE.U32 UR4, UR4, 0x24924925, URZ ;  /* 0x24924925040478a5 */ /* 0x000fc8000f8e003f */
[----:B------:R-:W-:-:S06]  /*1c60*/  UIMAD UR4, UR5, -0x1c, UR6 ;  /* 0xffffffe4050478a4 */ /* 0x000fcc000f8e0206 */
[----:B------:R-:W-:-:S04]  /*1c70*/  IMAD.U32 R3, RZ, RZ, UR4 ;  /* 0x00000004ff037e24 */ /* 0x000fc8000f8e00ff */
[----:B------:R-:W-:-:S04]  /*1c80*/  IMAD R0, R3, 0x8, R6 ;  /* 0x0000000803007824 */ /* 0x000fc800078e0206 */
[----:B------:R-:W-:-:S05]  /*1c90*/  VIADD R0, R0, 0xe0 ;  /* 0x000000e000007836 */ /* 0x000fca0000000000 */
[----:B------:R-:W-:-:S04]  /*1ca0*/  PRMT R0, RZ, 0x654, R0 ;  /* 0x00000654ff007816 */ /* 0x000fc80000000000 */
[----:B------:R0:W-:Y:S01]  /*1cb0*/  SYNCS.ARRIVE.TRANS64.RED.A1T0 RZ, [R0+URZ], RZ ;  /* 0x000000ff00ff79a7 */ /* 0x0001e2000810043f */
[----:B------:R-:W-:Y:S05]  /*1cc0*/  @P0 BRA `(.L_x_27) ;  /* 0x0000000000040947 */ /* 0x000fea0003800000 */
[----:B------:R-:W-:Y:S01]  /*1cd0*/  BPT.TRAP 0x1 ;  /* 0x000000040000795c */ /* 0x000fe20000300000 */
.L_x_27:
[----:B------:R-:W-:Y:S01]  /*1ce0*/  IMAD.SHL.U32 R98, R98, 0x80, RZ ;  /* 0x0000008062627824 */ /* 0x000fe200078e00ff */
[----:B------:R-:W-:Y:S01]  /*1cf0*/  UIADD3 UR41, UR43, UR41, URZ ;  /* 0x000000292b297290 */ /* 0x000fe2000fffe03f */
[----:B------:R-:W-:Y:S01]  /*1d00*/  IMAD.SHL.U32 R3, R97, 0x80, RZ ;  /* 0x0000008061037824 */ /* 0x000fe200078e00ff */
[----:B------:R-:W-:Y:S01]  /*1d10*/  ULDC UR5, c[0x0][0x288] ;  /* 0x0000a20000057ab9 */ /* 0x000fe20000000800 */
[----:B------:R-:W-:Y:S01]  /*1d20*/  ULDC UR7, c[0x0][0x284] ;  /* 0x0000a10000077ab9 */ /* 0x000fe20000000800 */
[----:B------:R-:W-:Y:S01]  /*1d30*/  UISETP.GT.U32.AND UP0, UPT, UR41, 0x1b, UPT ;  /* 0x0000001b2900788c */ /* 0x000fe2000bf04070 */
[C---:B------:R-:W-:Y:S01]  /*1d40*/  ISETP.GE.AND P0, PT, R98.reuse, UR5, PT ;  /* 0x0000000562007c0c */ /* 0x040fe2000bf06270 */
[----:B------:R-:W-:Y:S01]  /*1d50*/  UISETP.GE.U32.AND UP1, UPT, UR43, 0x1c, UPT ;  /* 0x0000001c2b00788c */ /* 0x000fe2000bf26070 */
[----:B------:R-:W-:Y:S01]  /*1d60*/  SHF.R.S32.HI R12, RZ, 0x1f, R96 ;  /* 0x0000001fff0c7819 */ /* 0x000fe20000011460 */
[----:B------:R-:W-:Y:S01]  /*1d70*/  UISETP.LT.U32.AND UP0, UPT, UR43, 0x1c, UP0 ;  /* 0x0000001c2b00788c */ /* 0x000fe20008701070 */
[----:B------:R-:W-:Y:S01]  /*1d80*/  ISETP.GE.OR P0, PT, R3, UR7, P0 ;  /* 0x0000000703007c0c */ /* 0x000fe20008706670 */
[----:B------:R-:W-:Y:S01]  /*1d90*/  ULDC.64 UR8, c[0x0][0x5d0] ;  /* 0x0001740000087ab9 */ /* 0x000fe20000000a00 */
[----:B------:R-:W-:Y:S01]  /*1da0*/  LOP3.LUT R8, R98, 0x6, R91, 0xf8, !PT ;  /* 0x0000000662087812 */ /* 0x000fe200078ef85b */
[----:B------:R-:W-:Y:S01]  /*1db0*/  USHF.R.U32.HI UR4, URZ, 0x2, UR41 ;  /* 0x000000023f047899 */ /* 0x000fe20008011629 */
[----:B------:R-:W-:Y:S01]  /*1dc0*/  IMAD R5, R12, UR8, RZ ;  /* 0x000000080c057c24 */ /* 0x000fe2000f8e02ff */
[----:B------:R-:W-:Y:S01]  /*1dd0*/  USEL UR6, URZ, 0x1, !UP0 ;  /* 0x000000013f067887 */ /* 0x000fe2000c000000 */
[--C-:B------:R-:W-:Y:S01]  /*1de0*/  SHF.R.S32.HI R9, RZ, 0x1f, R8.reuse ;  /* 0x0000001fff097819 */ /* 0x100fe20000011408 */
[----:B------:R-:W-:Y:S01]  /*1df0*/  UIMAD.WIDE.U32 UR4, UR4, 0x24924925, URZ ;  /* 0x24924925040478a5 */ /* 0x000fe2000f8e003f */
[C---:B------:R-:W-:Y:S01]  /*1e00*/  IMAD R7, R96.reuse, UR9, R5 ;  /* 0x0000000960077c24 */ /* 0x040fe2000f8e0205 */
[----:B------:R-:W-:Y:S01]  /*1e10*/  ULOP3.LUT UR40, UR40, UR6, URZ, 0x3c, !UPT ;  /* 0x0000000628287292 */ /* 0x000fe2000f8e3c3f */
[----:B0-----:R-:W-:Y:S01]  /*1e20*/  IMAD.MOV.U32 R0, RZ, RZ, -0x1 ;  /* 0xffffffffff007424 */ /* 0x001fe200078e00ff */
[----:B------:R-:W-:Y:S01]  /*1e30*/  UIMAD UR41, UR5, -0x1c, UR41 ;  /* 0xffffffe4052978a4 */ /* 0x000fe2000f8e0229 */
[----:B------:R-:W-:Y:S01]  /*1e40*/  IMAD.WIDE.U32 R4, R96, UR8, R8 ;  /* 0x0000000860047c25 */ /* 0x000fe2000f8e0008 */
[----:B------:R-:W-:-:S03]  /*1e50*/  @UP1 ULOP3.LUT UR40, UR40, 0x1, UR5, 0x78, !UPT ;  /* 0x0000000128281892 */ /* 0x000fc6000f8e7805 */
[----:B------:R-:W-:Y:S01]  /*1e60*/  IMAD.IADD R5, R5, 0x1, R7 ;  /* 0x0000000105057824 */ /* 0x000fe200078e0207 */
[----:B------:R-:W-:Y:S08]  /*1e70*/  @P0 BRA `(.L_x_29) ;  /* 0x0000003000ac0947 */ /* 0x000ff00003800000 */
[----:B------:R-:W0:Y:S01]  /*1e80*/  LDC.64 R10, c[0x0][0x5c8] ;  /* 0x00017200ff0a7b82 */ /* 0x000e220000000a00 */
[----:B------:R-:W-:Y:S01]  /*1e90*/  IMAD.WIDE R14, R97, 0x80, R22 ;  /* 0x00000080610e7825 */ /* 0x000fe200078e0216 */
[----:B------:R-:W-:Y:S01]  /*1ea0*/  ULDC.64 UR4, c[0x0][0x5c0] ;  /* 0x0001700000047ab9 */ /* 0x000fe20000000a00 */
[----:B------:R-:W-:Y:S02]  /*1eb0*/  BSSY B0, `(.L_x_29) ;  /* 0x0000327000007945 */ /* 0x000fe40003800000 */
[----:B------:R-:W-:Y:S02]  /*1ec0*/  IMAD.IADD R102, R94, 0x1, -R3 ;  /* 0x000000015e667824 */ /* 0x000fe400078e0a03 */
[----:B------:R-:W-:Y:S02]  /*1ed0*/  IMAD.IADD R3, R89, 0x1, -R98 ;  /* 0x0000000159037824 */ /* 0x000fe400078e0a62 */
[-C--:B0-----:R-:W-:Y:S02]  /*1ee0*/  IMAD R6, R15, R10.reuse, RZ ;  /* 0x0000000a0f067224 */ /* 0x081fe400078e02ff */
[----:B------:R-:W-:-:S04]  /*1ef0*/  IMAD.WIDE.U32 R4, R14, R10, R4 ;  /* 0x0000000a0e047225 */ /* 0x000fc800078e0004 */
[----:B------:R-:W-:Y:S01]  /*1f00*/  IMAD R7, R14, R11, R6 ;  /* 0x0000000b0e077224 */ /* 0x000fe200078e0206 */
[----:B------:R-:W-:-:S03]  /*1f10*/  IADD3 R4, P0, R4, UR4, RZ ;  /* 0x0000000404047c10 */ /* 0x000fc6000ff1e0ff */
[----:B------:R-:W-:Y:S01]  /*1f20*/  IMAD.IADD R7, R5, 0x1, R7 ;  /* 0x0000000105077824 */ /* 0x000fe200078e0207 */
[----:B------:R-:W-:-:S04]  /*1f30*/  LEA R6, P1, R10, R4, 0x3 ;  /* 0x000000040a067211 */ /* 0x000fc800078218ff */
[----:B------:R-:W-:Y:S02]  /*1f40*/  IADD3.X R5, R7, UR5, RZ, P0, !PT ;  /* 0x0000000507057c10 */ /* 0x000fe400087fe4ff */
[----:B-----5:R-:W-:Y:S02]  /*1f50*/  ISETP.NE.AND P0, PT, R88, RZ, PT ;  /* 0x000000ff5800720c */ /* 0x020fe40003f05270 */
[----:B------:R-:W-:-:S11]  /*1f60*/  LEA.HI.X R7, R10, R5, R11, 0x3, P1 ;  /* 0x000000050a077211 */ /* 0x000fd600008f1c0b */
[----:B------:R-:W-:Y:S05]  /*1f70*/  @!P0 BRA `(.L_x_30) ;  /* 0x0000002400608947 */ /* 0x000fea0003800000 */
[----:B------:R-:W0:Y:S01]  /*1f80*/  LDC.64 R98, c[0x0][0x5b0] ;  /* 0x00016c00ff627b82 */ /* 0x000e220000000a00 */
[----:B------:R-:W-:Y:S01]  /*1f90*/  ULDC.64 UR4, c[0x0][0x5b8] ;  /* 0x00016e0000047ab9 */ /* 0x000fe20000000a00 */
[----:B------:R-:W-:Y:S01]  /*1fa0*/  ISETP.GE.AND P1, PT, R102, 0x1, PT ;  /* 0x000000016600780c */ /* 0x000fe20003f26270 */
[----:B------:R-:W-:Y:S01]  /*1fb0*/  IMAD R11, R12, UR4, RZ ;  /* 0x000000040c0b7c24 */ /* 0x000fe2000f8e02ff */
[----:B------:R-:W-:Y:S01]  /*1fc0*/  BSSY B1, `(.L_x_31) ;  /* 0x000000e000017945 */ /* 0x000fe20003800000 */
[C---:B------:R-:W-:Y:S01]  /*1fd0*/  IMAD.WIDE.U32 R20, R96.reuse, UR4, R8 ;  /* 0x0000000460147c25 */ /* 0x040fe2000f8e0008 */
[----:B------:R-:W-:Y:S02]  /*1fe0*/  ISETP.LT.OR P5, PT, R3, 0x1, !P1 ;  /* 0x000000010300780c */ /* 0x000fe40004fa1670 */
[----:B------:R-:W1:Y:S01]  /*1ff0*/  LDC.64 R100, c[0x0][0x5a8] ;  /* 0x00016a00ff647b82 */ /* 0x000e620000000a00 */
[----:B------:R-:W-:Y:S02]  /*2000*/  IMAD R11, R96, UR5, R11 ;  /* 0x00000005600b7c24 */ /* 0x000fe4000f8e020b */
[----:B------:R-:W-:-:S02]  /*2010*/  IMAD.MOV.U32 R12, RZ, RZ, R20 ;  /* 0x000000ffff0c7224 */ /* 0x000fc400078e0014 */
[----:B------:R-:W-:Y:S02]  /*2020*/  IMAD.IADD R13, R21, 0x1, R11 ;  /* 0x00000001150d7824 */ /* 0x000fe400078e020b */
[-C--:B0-----:R-:W-:Y:S02]  /*2030*/  IMAD R10, R15, R98.reuse, RZ ;  /* 0x000000620f0a7224 */ /* 0x081fe400078e02ff */
[----:B------:R-:W-:-:S04]  /*2040*/  IMAD.WIDE.U32 R8, R14, R98, R12 ;  /* 0x000000620e087225 */ /* 0x000fc800078e000c */
[----:B------:R-:W-:Y:S01]  /*2050*/  IMAD R97, R14, R99, R10 ;  /* 0x000000630e617224 */ /* 0x000fe200078e020a */
[----:B-1----:R-:W-:-:S04]  /*2060*/  IADD3 R8, P0, R8, R100, RZ ;  /* 0x0000006408087210 */ /* 0x002fc80007f1e0ff */
[----:B------:R-:W-:Y:S01]  /*2070*/  IADD3.X R9, R101, R9, R97, P0, !PT ;  /* 0x0000000965097210 */ /* 0x000fe200007fe461 */
[----:B------:R-:W-:Y:S08]  /*2080*/  @P5 BRA `(.L_x_32) ;  /* 0x0000000000045947 */ /* 0x000ff00003800000 */
[----:B------:R0:W5:Y:S02]  /*2090*/  LDG.E.U8 R95, desc[UR38][R8.64] ;  /* 0x00000026085f7981 */ /* 0x000164000c1e1100 */
.L_x_32:
[----:B------:R-:W-:Y:S05]  /*20a0*/  BSYNC B1 ;  /* 0x0000000000017941 */ /* 0x000fea0003800000 */
.L_x_31:
[----:B-----5:R-:W-:Y:S01]  /*20b0*/  LOP3.LUT R15, R95, 0xffff, RZ, 0xc0, !PT ;  /* 0x0000ffff5f0f7812 */ /* 0x020fe200078ec0ff */
[C---:B------:R-:W-:Y:S01]  /*20c0*/  IMAD.SHL.U32 R10, R98.reuse, 0x8, RZ ;  /* 0x00000008620a7824 */ /* 0x040fe200078e00ff */
[----:B------:R-:W-:Y:S01]  /*20d0*/  SHF.L.U64.HI R11, R98, 0x3, R99 ;  /* 0x00000003620b7819 */ /* 0x000fe20000010263 */
[----:B------:R-:W-:Y:S01]  /*20e0*/  BSSY B1, `(.L_x_33) ;  /* 0x000000e000017945 */ /* 0x000fe20003800000 */
[----:B------:R-:W-:Y:S02]  /*20f0*/  PRMT R15, R15, 0x8880, RZ ;  /* 0x000088800f0f7816 */ /* 0x000fe400000000ff */
[----:B------:R-:W-:Y:S01]  /*2100*/  ISETP.LT.OR P2, PT, R3, 0x2, !P1 ;  /* 0x000000020300780c */ /* 0x000fe20004f41670 */
[----:B------:R-:W-:Y:S01]  /*2110*/  IMAD.WIDE.U32 R10, R14, R98, R10 ;  /* 0x000000620e0a7225 */ /* 0x000fe200078e000a */
[----:B------:R-:W-:-:S03]  /*2120*/  ISETP.GE.AND P0, PT, R102, 0x9, PT ;  /* 0x000000096600780c */ /* 0x000fc60003f06270 */
[----:B------:R-:W-:Y:S01]  /*2130*/  IMAD R14, R15, R88, RZ ;  /* 0x000000580f0e7224 */ /* 0x000fe200078e02ff */
[----:B------:R-:W-:Y:S01]  /*2140*/  IADD3 R10, P3, P4, R20, R100, R10 ;  /* 0x00000064140a7210 */ /* 0x000fe20007c7e00a */
[----:B------:R-:W-:Y:S02]  /*2150*/  IMAD.IADD R20, R97, 0x1, R11 ;  /* 0x0000000161147824 */ /* 0x000fe400078e020b */
[----:B------:R-:W-:-:S05]  /*2160*/  @!P5 IMAD R15, R24, R19, R14 ;  /* 0x00000013180fd224 */ /* 0x000fca00078e020e */
[----:B------:R1:W-:Y:S01]  /*2170*/  @!P5 STG.E.U8 desc[UR38][R4.64], R15 ;  /* 0x0000000f0400d986 */ /* 0x0003e2000c101126 */
[----:B------:R-:W-:Y:S05]  /*2180*/  @P2 BRA `(.L_x_34) ;  /* 0x00000000000c2947 */ /* 0x000fea0003800000 */
[----:B------:R-:W1:Y:S02]  /*2190*/  LDG.E.U8 R95, desc[UR38][R8.64+0x1] ;  /* 0x00000126085f7981 */ /* 0x000e64000c1e1100 */
[----:B-1----:R-:W-:-:S05]  /*21a0*/  PRMT R15, R95, 0x8880, RZ ;  /* 0x000088805f0f7816 */ /* 0x002fca00000000ff */
[----:B------:R-:W-:-:S07]  /*21b0*/  IMAD R14, R15, R88, RZ ;  /* 0x000000580f0e7224 */ /* 0x000fce00078e02ff */
.L_x_34:
[----:B------:R-:W-:Y:S05]  /*21c0*/  BSYNC B1 ;  /* 0x0000000000017941 */ /* 0x000fea0003800000 */
.L_x_33:
[----:B------:R-:W-:Y:S01]  /*21d0*/  ISETP.LT.OR P5, PT, R3, 0x1, !P0 ;  /* 0x000000010300780c */ /* 0x000fe200047a1670 */
[----:B------:R-:W-:Y:S01]  /*21e0*/  @!P2 IMAD R25, R25, R19, R14 ;  /* 0x000000131919a224 */ /* 0x000fe200078e020e */
[----:B------:R-:W-:Y:S01]  /*21f0*/  BSSY B1, `(.L_x_35) ;  /* 0x000000a000017945 */ /* 0x000fe20003800000 */
[----:B------:R-:W-:Y:S02]  /*2200*/  IADD3.X R11, R13, R101, R20, P3, P4 ;  /* 0x000000650d0b7210 */ /* 0x000fe40001fe8414 */
[C---:B------:R-:W-:Y:S01]  /*2210*/  ISETP.LT.OR P3, PT, R3.reuse, 0x2, !P0 ;  /* 0x000000020300780c */ /* 0x040fe20004761670 */
[----:B------:R2:W-:Y:S01]  /*2220*/  @!P2 STG.E.U8 desc[UR38][R4.64+0x1], R25 ;  /* 0x000001190400a986 */ /* 0x0005e2000c101126 */
[C---:B------:R-:W-:Y:S02]  /*2230*/  ISETP.LT.OR P4, PT, R3.reuse, 0x9, !P1 ;  /* 0x000000090300780c */ /* 0x040fe40004f81670 */
[----:B------:R-:W-:-:S04]  /*2240*/  ISETP.LT.OR P2, PT, R3, 0xa, !P1 ;  /* 0x0000000a0300780c */ /* 0x000fc80004f41670 */
[----:B------:R-:W-:Y:S09]  /*2250*/  @P5 BRA `(.L_x_36) ;  /* 0x00000000000c5947 */ /* 0x000ff20003800000 */
[----:B------:R-:W3:Y:S02]  /*2260*/  LDG.E.U8 R95, desc[UR38][R10.64] ;  /* 0x000000260a5f7981 */ /* 0x000ee4000c1e1100 */
[----:B---3--:R-:W-:-:S05]  /*2270*/  PRMT R13, R95, 0x8880, RZ ;  /* 0x000088805f0d7816 */ /* 0x008fca00000000ff */
[----:B------:R-:W-:-:S07]  /*2280*/  IMAD R14, R13, R88, RZ ;  /* 0x000000580d0e7224 */ /* 0x000fce00078e02ff */
.L_x_36:
[----:B------:R-:W-:Y:S05]  /*2290*/  BSYNC B1 ;  /* 0x0000000000017941 */ /* 0x000fea0003800000 */
.L_x_35:
[----:B------:R-:W-:Y:S01]  /*22a0*/  @!P5 IMAD R13, R26, R19, R14 ;  /* 0x000000131a0dd224 */ /* 0x000fe200078e020e */
[----:B------:R-:W-:Y:S04]  /*22b0*/  BSSY B1, `(.L_x_37) ;  /* 0x0000006000017945 */ /* 0x000fe80003800000 */
[----:B------:R3:W-:Y:S01]  /*22c0*/  @!P5 STG.E.U8 desc[UR38][R6.64], R13 ;  /* 0x0000000d0600d986 */ /* 0x0007e2000c101126 */
[----:B------:R-:W-:Y:S05]  /*22d0*/  @P3 BRA `(.L_x_38) ;  /* 0x00000000000c3947 */ /* 0x000fea0003800000 */
[----:B------:R-:W3:Y:S02]  /*22e0*/  LDG.E.U8 R95, desc[UR38][R10.64+0x1] ;  /* 0x000001260a5f7981 */ /* 0x000ee4000c1e1100 */
[----:B---3--:R-:W-:-:S05]  /*22f0*/  PRMT R13, R95, 0x8880, RZ ;  /* 0x000088805f0d7816 */ /* 0x008fca00000000ff */
[----:B------:R-:W-:-:S07]  /*2300*/  IMAD R14, R13, R88, RZ ;  /* 0x000000580d0e7224 */ /* 0x000fce00078e02ff */
.L_x_38:
[----:B------:R-:W-:Y:S05]  /*2310*/  BSYNC B1 ;  /* 0x0000000000017941 */ /* 0x000fea0003800000 */
.L_x_37:
[----:B------:R-:W-:Y:S01]  /*2320*/  @!P3 IMAD R27, R27, R19, R14 ;  /* 0x000000131b1bb224 */ /* 0x000fe200078e020e */
[----:B------:R-:W-:Y:S04]  /*2330*/  BSSY B1, `(.L_x_39) ;  /* 0x0000006000017945 */ /* 0x000fe80003800000 */
[----:B------:R4:W-:Y:S01]  /*2340*/  @!P3 STG.E.U8 desc[UR38][R6.64+0x1], R27 ;  /* 0x0000011b0600b986 */ /* 0x0009e2000c101126 */
[----:B------:R-:W-:Y:S05]  /*2350*/  @P4 BRA `(.L_x_40) ;  /* 0x00000000000c4947 */ /* 0x000fea0003800000 */
[----:B------:R-:W3:Y:S02]  /*2360*/  LDG.E.U8 R95, desc[UR38][R8.64+0x8] ;  /* 0x00000826085f7981 */ /* 0x000ee4000c1e1100 */
[----:B---3--:R-:W-:-:S05]  /*2370*/  PRMT R13, R95, 0x8880, RZ ;  /* 0x000088805f0d7816 */ /* 0x008fca00000000ff */
[----:B------:R-:W-:-:S07]  /*2380*/  IMAD R14, R13, R88, RZ ;  /* 0x000000580d0e7224 */ /* 0x000fce00078e02ff */
.L_x_40:
[----:B------:R-:W-:Y:S05]  /*2390*/  BSYNC B1 ;  /* 0x0000000000017941 */ /* 0x000fea0003800000 */
.L_x_39:
[----:B---3--:R-:W-:Y:S01]  /*23a0*/  @!P4 IMAD R13, R28, R19, R14 ;  /* 0x000000131c0dc224 */ /* 0x008fe200078e020e */
[----:B------:R-:W-:Y:S04]  /*23b0*/  BSSY B1, `(.L_x_41) ;  /* 0x0000006000017945 */ /* 0x000fe80003800000 */
[----:B------:R3:W-:Y:S01]  /*23c0*/  @!P4 STG.E.U8 desc[UR38][R4.64+0x8], R13 ;  /* 0x0000080d0400c986 */ /* 0x0007e2000c101126 */
[----:B------:R-:W-:Y:S05]  /*23d0*/  @P2 BRA `(.L_x_42) ;  /* 0x00000000000c2947 */ /* 0x000fea0003800000 */
[----:B------:R-:W3:Y:S02]  /*23e0*/  LDG.E.U8 R95, desc[UR38][R8.64+0x9] ;  /* 0x00000926085f7981 */ /* 0x000ee4000c1e1100 */
[----:B---3--:R-:W-:-:S05]  /*23f0*/  PRMT R13, R95, 0x8880, RZ ;  /* 0x000088805f0d7816 */ /* 0x008fca00000000ff */
[----:B------:R-:W-:-:S07]  /*2400*/  IMAD R14, R13, R88, RZ ;  /* 0x000000580d0e7224 */ /* 0x000fce00078e02ff */
.L_x_42:
[----:B------:R-:W-:Y:S05]  /*2410*/  BSYNC B1 ;  /* 0x0000000000017941 */ /* 0x000fea0003800000 */
.L_x_41:
[----:B------:R-:W-:Y:S01]  /*2420*/  ISETP.LT.OR P4, PT, R3, 0x9, !P0 ;  /* 0x000000090300780c */ /* 0x000fe20004781670 */
[----:B------:R-:W-:Y:S01]  /*2430*/  @!P2 IMAD R29, R29, R19, R14 ;  /* 0x000000131d1da224 */ /* 0x000fe200078e020e */
[----:B------:R-:W-:Y:S01]  /*2440*/  BSSY B1, `(.L_x_43) ;  /* 0x0000009000017945 */ /* 0x000fe20003800000 */
[C---:B------:R-:W-:Y:S02]  /*2450*/  ISETP.LT.OR P3, PT, R3.reuse, 0xa, !P0 ;  /* 0x0000000a0300780c */ /* 0x040fe40004761670 */
[C---:B------:R-:W-:Y:S01]  /*2460*/  ISETP.LT.OR P5, PT, R3.reuse, 0x11, !P1 ;  /* 0x000000110300780c */ /* 0x040fe20004fa1670 */
[----:B------:R0:W-:Y:S01]  /*2470*/  @!P2 STG.E.U8 desc[UR38][R4.64+0x9], R29 ;  /* 0x0000091d0400a986 */ /* 0x0001e2000c101126 */
[----:B------:R-:W-:-:S06]  /*2480*/  ISETP.LT.OR P2, PT, R3, 0x12, !P1 ;  /* 0x000000120300780c */ /* 0x000fcc0004f41670 */
[----:B------:R-:W-:Y:S07]  /*2490*/  @P4 BRA `(.L_x_44) ;  /* 0x00000000000c4947 */ /* 0x000fee0003800000 */
[----:B------:R-:W3:Y:S02]  /*24a0*/  LDG.E.U8 R95, desc[UR38][R10.64+0x8] ;  /* 0x000008260a5f7981 */ /* 0x000ee4000c1e1100 */
[----:B---3--:R-:W-:-:S05]  /*24b0*/  PRMT R13, R95, 0x8880, RZ ;  /* 0x000088805f0d7816 */ /* 0x008fca00000000ff */
[----:B------:R-:W-:-:S07]  /*24c0*/  IMAD R14, R13, R88, RZ ;  /* 0x000000580d0e7224 */ /* 0x000fce00078e02ff */
.L_x_44:
[----:B------:R-:W-:Y:S05]  /*24d0*/  BSYNC B1 ;  /* 0x0000000000017941 */ /* 0x000fea0003800000 */
.L_x_43:
[----:B---3--:R-:W-:Y:S01]  /*24e0*/  @!P4 IMAD R13, R30, R19, R14 ;  /* 0x000000131e0dc224 */ /* 0x008fe200078e020e */
[----:B------:R-:W-:Y:S04]  /*24f0*/  BSSY B1, `(.L_x_45) ;  /* 0x0000006000017945 */ /* 0x000fe80003800000 */
[----:B------:R3:W-:Y:S01]  /*2500*/  @!P4 STG.E.U8 desc[UR38][R6.64+0x8], R13 ;  /* 0x0000080d0600c986 */ /* 0x0007e2000c101126 */
[----:B------:R-:W-:Y:S05]  /*2510*/  @P3 BRA `(.L_x_46) ;  /* 0x00000000000c3947 */ /* 0x000fea0003800000 */
[----:B------:R-:W3:Y:S02]  /*2520*/  LDG.E.U8 R95, desc[UR38][R10.64+0x9] ;  /* 0x000009260a5f7981 */ /* 0x000ee4000c1e1100 */
[----:B---3--:R-:W-:-:S05]  /*2530*/  PRMT R13, R95, 0x8880, RZ ;  /* 0x000088805f0d7816 */ /* 0x008fca00000000ff */
[----:B------:R-:W-:-:S07]  /*2540*/  IMAD R14, R13, R88, RZ ;  /* 0x000000580d0e7224 */ /* 0x000fce00078e02ff */
.L_x_46:
[----:B------:R-:W-:Y:S05]  /*2550*/  BSYNC B1 ;  /* 0x0000000000017941 */ /* 0x000fea0003800000 */
.L_x_45:
[----:B------:R-:W-:Y:S01]  /*2560*/  @!P3 IMAD R31, R31, R19, R14 ;  /* 0x000000131f1fb224 */ /* 0x000fe200078e020e */
[----:B------:R-:W-:Y:S04]  /*2570*/  BSSY B1, `(.L_x_47) ;  /* 0x0000006000017945 */ /* 0x000fe80003800000 */
[----:B------:R0:W-:Y:S01]  /*2580*/  @!P3 STG.E.U8 desc[UR38][R6.64+0x9], R31 ;  /* 0x0000091f0600b986 */ /* 0x0001e2000c101126 */
[----:B------:R-:W-:Y:S05]  /*2590*/  @P5 BRA `(.L_x_48) ;  /* 0x00000000000c5947 */ /* 0x000fea0003800000 */
[----:B------:R-:W3:Y:S02]  /*25a0*/  LDG.E.U8 R95, desc[UR38][R8.64+0x10] ;  /* 0x00001026085f7981 */ /* 0x000ee4000c1e1100 */
[----:B---3--:R-:W-:-:S05]  /*25b0*/  PRMT R13, R95, 0x8880, RZ ;  /* 0x000088805f0d7816 */ /* 0x008fca00000000ff */
[----:B------:R-:W-:-:S07]  /*25c0*/  IMAD R14, R13, R88, RZ ;  /* 0x000000580d0e7224 */ /* 0x000fce00078e02ff */
.L_x_48:
[----:B------:R-:W-:Y:S05]  /*25d0*/  BSYNC B1 ;  /* 0x0000000000017941 */ /* 0x000fea0003800000 */
.L_x_47:
[----:B---3--:R-:W-:Y:S01]  /*25e0*/  @!P5 IMAD R13, R32, R19, R14 ;  /* 0x00000013200dd224 */ /* 0x008fe200078e020e */
[----:B------:R-:W-:Y:S04]  /*25f0*/  BSSY B1, `(.L_x_49) ;  /* 0x0000006000017945 */ /* 0x000fe80003800000 */
[----:B------:R3:W-:Y:S01]  /*2600*/  @!P5 STG.E.U8 desc[UR38][R4.64+0x10], R13 ;  /* 0x0000100d0400d986 */ /* 0x0007e2000c101126 */
[----:B------:R-:W-:Y:S05]  /*2610*/  @P2 BRA `(.L_x_50) ;  /* 0x00000000000c2947 */ /* 0x000fea0003800000 */
[----:B------:R-:W3:Y:S02]  /*2620*/  LDG.E.U8 R95, desc[UR38][R8.64+0x11] ;  /* 0x00001126085f7981 */ /* 0x000ee4000c1e1100 */
[----:B---3--:R-:W-:-:S05]  /*2630*/  PRMT R13, R95, 0x8880, RZ ;  /* 0x000088805f0d7816 */ /* 0x008fca00000000ff */
[----:B------:R-:W-:-:S07]  /*2640*/  IMAD R14, R13, R88, RZ ;  /* 0x000000580d0e7224 */ /* 0x000fce00078e02ff */
.L_x_50:
[----:B------:R-:W-:Y:S05]  /*2650*/  BSYNC B1 ;  /* 0x0000000000017941 */ /* 0x000fea0003800000 */
.L_x_49:
        /* <DEDUP_REMOVED lines=11> */
.L_x_52:
[----:B------:R-:W-:Y:S05]  /*2710*/  BSYNC B1 ;  /* 0x0000000000017941 */ /* 0x000fea0003800000 */
.L_x_51:
[----:B---3--:R-:W-:Y:S01]  /*2720*/  @!P4 IMAD R13, R34, R19, R14 ;  /* 0x00000013220dc224 */ /* 0x008fe200078e020e */
[----:B------:R-:W-:Y:S04]  /*2730*/  BSSY B1, `(.L_x_53) ;  /* 0x0000006000017945 */ /* 0x000fe80003800000 */
[----:B------:R3:W-:Y:S01]  /*2740*/  @!P4 STG.E.U8 desc[UR38][R6.64+0x10], R13 ;  /* 0x0000100d0600c986 */ /* 0x0007e2000c101126 */
[----:B------:R-:W-:Y:S05]  /*2750*/  @P3 BRA `(.L_x_54) ;  /* 0x00000000000c3947 */ /* 0x000fea0003800000 */
[----:B------:R-:W3:Y:S02]  /*2760*/  LDG.E.U8 R95, desc[UR38][R10.64+0x11] ;  /* 0x000011260a5f7981 */ /* 0x000ee4000c1e1100 */
[----:B---3--:R-:W-:-:S05]  /*2770*/  PRMT R13, R95, 0x8880, RZ ;  /* 0x000088805f0d7816 */ /* 0x008fca00000000ff */
[----:B------:R-:W-:-:S07]  /*2780*/  IMAD R14, R13, R88, RZ ;  /* 0x000000580d0e7224 */ /* 0x000fce00078e02ff */
.L_x_54:
[----:B------:R-:W-:Y:S05]  /*2790*/  BSYNC B1 ;  /* 0x0000000000017941 */ /* 0x000fea0003800000 */
.L_x_53:
[----:B------:R-:W-:Y:S01]  /*27a0*/  @!P3 IMAD R35, R35, R19, R14 ;  /* 0x000000132323b224 */ /* 0x000fe200078e020e */
[----:B------:R-:W-:Y:S04]  /*27b0*/  BSSY B1, `(.L_x_55) ;  /* 0x0000006000017945 */ /* 0x000fe80003800000 */
[----:B------:R0:W-:Y:S01]  /*27c0*/  @!P3 STG.E.U8 desc[UR38][R6.64+0x11], R35 ;  /* 0x000011230600b986 */ /* 0x0001e2000c101126 */
[----:B------:R-:W-:Y:S05]  /*27d0*/  @P5 BRA `(.L_x_56) ;  /* 0x00000000000c5947 */ /* 0x000fea0003800000 */
[----:B------:R-:W3:Y:S02]  /*27e0*/  LDG.E.U8 R95, desc[UR38][R8.64+0x18] ;  /* 0x00001826085f7981 */ /* 0x000ee4000c1e1100 */
[----:B---3--:R-:W-:-:S05]  /*27f0*/  PRMT R13, R95, 0x8880, RZ ;  /* 0x000088805f0d7816 */ /* 0x008fca00000000ff */
[----:B------:R-:W-:-:S07]  /*2800*/  IMAD R14, R13, R88, RZ ;  /* 0x000000580d0e7224 */ /* 0x000fce00078e02ff */
.L_x_56:
[----:B------:R-:W-:Y:S05]  /*2810*/  BSYNC B1 ;  /* 0x0000000000017941 */ /* 0x000fea0003800000 */
.L_x_55:
[----:B---3--:R-:W-:Y:S01]  /*2820*/  @!P5 IMAD R13, R36, R19, R14 ;  /* 0x00000013240dd224 */ /* 0x008fe200078e020e */
[----:B------:R-:W-:Y:S04]  /*2830*/  BSSY B1, `(.L_x_57) ;  /* 0x0000006000017945 */ /* 0x000fe80003800000 */
[----:B------:R3:W-:Y:S01]  /*2840*/  @!P5 STG.E.U8 desc[UR38][R4.64+0x18], R13 ;  /* 0x0000180d0400d986 */ /* 0x0007e2000c101126 */
[----:B------:R-:W-:Y:S05]  /*2850*/  @P2 BRA `(.L_x_58) ;  /* 0x00000000000c2947 */ /* 0x000fea0003800000 */
[----:B------:R-:W3:Y:S02]  /*2860*/  LDG.E.U8 R95, desc[UR38][R8.64+0x19] ;  /* 0x00001926085f7981 */ /* 0x000ee4000c1e1100 */
[----:B---3--:R-:W-:-:S05]  /*2870*/  PRMT R13, R95, 0x8880, RZ ;  /* 0x000088805f0d7816 */ /* 0x008fca00000000ff */
[----:B------:R-:W-:-:S07]  /*2880*/  IMAD R14, R13, R88, RZ ;  /* 0x000000580d0e7224 */ /* 0x000fce00078e02ff */
.L_x_58:
[----:B------:R-:W-:Y:S05]  /*2890*/  BSYNC B1 ;  /* 0x0000000000017941 */ /* 0x000fea0003800000 */
.L_x_57:
        /* <DEDUP_REMOVED lines=11> */
.L_x_60:
[----:B------:R-:W-:Y:S05]  /*2950*/  BSYNC B1 ;  /* 0x0000000000017941 */ /* 0x000fea0003800000 */
.L_x_59:
[----:B---3--:R-:W-:Y:S01]  /*2960*/  @!P4 IMAD R13, R38, R19, R14 ;  /* 0x00000013260dc224 */ /* 0x008fe200078e020e */
[----:B------:R-:W-:Y:S04]  /*2970*/  BSSY B1, `(.L_x_61) ;  /* 0x0000006000017945 */ /* 0x000fe80003800000 */
[----:B------:R3:W-:Y:S01]  /*2980*/  @!P4 STG.E.U8 desc[UR38][R6.64+0x18], R13 ;  /* 0x0000180d0600c986 */ /* 0x0007e2000c101126 */
[----:B------:R-:W-:Y:S05]  /*2990*/  @P3 BRA `(.L_x_62) ;  /* 0x00000000000c3947 */ /* 0x000fea0003800000 */
[----:B------:R-:W3:Y:S02]  /*29a0*/  LDG.E.U8 R95, desc[UR38][R10.64+0x19] ;  /* 0x000019260a5f7981 */ /* 0x000ee4000c1e1100 */
[----:B---3--:R-:W-:-:S05]  /*29b0*/  PRMT R13, R95, 0x8880, RZ ;  /* 0x000088805f0d7816 */ /* 0x008fca00000000ff */
[----:B------:R-:W-:-:S07]  /*29c0*/  IMAD R14, R13, R88, RZ ;  /* 0x000000580d0e7224 */ /* 0x000fce00078e02ff */
.L_x_62:
[----:B------:R-:W-:Y:S05]  /*29d0*/  BSYNC B1 ;  /* 0x0000000000017941 */ /* 0x000fea0003800000 */
.L_x_61:
[----:B------:R-:W-:Y:S01]  /*29e0*/  @!P3 IMAD R39, R39, R19, R14 ;  /* 0x000000132727b224 */ /* 0x000fe200078e020e */
[----:B------:R-:W-:Y:S04]  /*29f0*/  BSSY B1, `(.L_x_63) ;  /* 0x0000006000017945 */ /* 0x000fe80003800000 */
[----:B------:R0:W-:Y:S01]  /*2a00*/  @!P3 STG.E.U8 desc[UR38][R6.64+0x19], R39 ;  /* 0x000019270600b986 */ /* 0x0001e2000c101126 */
[----:B------:R-:W-:Y:S05]  /*2a10*/  @P5 BRA `(.L_x_64) ;  /* 0x00000000000c5947 */ /* 0x000fea0003800000 */
[----:B------:R-:W3:Y:S02]  /*2a20*/  LDG.E.U8 R95, desc[UR38][R8.64+0x20] ;  /* 0x00002026085f7981 */ /* 0x000ee4000c1e1100 */
[----:B---3--:R-:W-:-:S05]  /*2a30*/  PRMT R13, R95, 0x8880, RZ ;  /* 0x000088805f0d7816 */ /* 0x008fca00000000ff */
[----:B------:R-:W-:-:S07]  /*2a40*/  IMAD R14, R13, R88, RZ ;  /* 0x000000580d0e7224 */ /* 0x000fce00078e02ff */
.L_x_64:
[----:B------:R-:W-:Y:S05]  /*2a50*/  BSYNC B1 ;  /* 0x0000000000017941 */ /* 0x000fea0003800000 */
.L_x_63:
[----:B---3--:R-:W-:Y:S01]  /*2a60*/  @!P5 IMAD R13, R40, R19, R14 ;  /* 0x00000013280dd224 */ /* 0x008fe200078e020e */
[----:B------:R-:W-:Y:S04]  /*2a70*/  BSSY B1, `(.L_x_65) ;  /* 0x0000006000017945 */ /* 0x000fe80003800000 */
[----:B------:R3:W-:Y:S01]  /*2a80*/  @!P5 STG.E.U8 desc[UR38][R4.64+0x20], R13 ;  /* 0x0000200d0400d986 */ /* 0x0007e2000c101126 */
[----:B------:R-:W-:Y:S05]  /*2a90*/  @P2 BRA `(.L_x_66) ;  /* 0x00000000000c2947 */ /* 0x000fea0003800000 */
[----:B------:R-:W3:Y:S02]  /*2aa0*/  LDG.E.U8 R95, desc[UR38][R8.64+0x21] ;  /* 0x00002126085f7981 */ /* 0x000ee4000c1e1100 */
[----:B---3--:R-:W-:-:S05]  /*2ab0*/  PRMT R13, R95, 0x8880, RZ ;  /* 0x000088805f0d7816 */ /* 0x008fca00000000ff */
[----:B------:R-:W-:-:S07]  /*2ac0*/  IMAD R14, R13, R88, RZ ;  /* 0x000000580d0e7224 */ /* 0x000fce00078e02ff */
.L_x_66:
[----:B------:R-:W-:Y:S05]  /*2ad0*/  BSYNC B1 ;  /* 0x0000000000017941 */ /* 0x000fea0003800000 */
.L_x_65:
        /* <DEDUP_REMOVED lines=11> */
.L_x_68:
[----:B------:R-:W-:Y:S05]  /*2b90*/  BSYNC B1 ;  /* 0x0000000000017941 */ /* 0x000fea0003800000 */
.L_x_67:
[----:B---3--:R-:W-:Y:S01]  /*2ba0*/  @!P4 IMAD R13, R42, R19, R14 ;  /* 0x000000132a0dc224 */ /* 0x008fe200078e020e */
[----:B------:R-:W-:Y:S04]  /*2bb0*/  BSSY B1, `(.L_x_69) ;  /* 0x0000006000017945 */ /* 0x000fe80003800000 */
[----:B------:R3:W-:Y:S01]  /*2bc0*/  @!P4 STG.E.U8 desc[UR38][R6.64+0x20], R13 ;  /* 0x0000200d0600c986 */ /* 0x0007e2000c101126 */
[----:B------:R-:W-:Y:S05]  /*2bd0*/  @P3 BRA `(.L_x_70) ;  /* 0x00000000000c3947 */ /* 0x000fea0003800000 */
[----:B------:R-:W3:Y:S02]  /*2be0*/  LDG.E.U8 R95, desc[UR38][R10.64+0x21] ;  /* 0x000021260a5f7981 */ /* 0x000ee4000c1e1100 */
[----:B---3--:R-:W-:-:S05]  /*2bf0*/  PRMT R13, R95, 0x8880, RZ ;  /* 0x000088805f0d7816 */ /* 0x008fca00000000ff */
[----:B------:R-:W-:-:S07]  /*2c00*/  IMAD R14, R13, R88, RZ ;  /* 0x000000580d0e7224 */ /* 0x000fce00078e02ff */
.L_x_70:
[----:B------:R-:W-:Y:S05]  /*2c10*/  BSYNC B1 ;  /* 0x0000000000017941 */ /* 0x000fea0003800000 */
.L_x_69:
[----:B------:R-:W-:Y:S01]  /*2c20*/  @!P3 IMAD R43, R43, R19, R14 ;  /* 0x000000132b2bb224 */ /* 0x000fe200078e020e */
[----:B------:R-:W-:Y:S04]  /*2c30*/  BSSY B1, `(.L_x_71) ;  /* 0x0000006000017945 */ /* 0x000fe80003800000 */
[----:B------:R0:W-:Y:S01]  /*2c40*/  @!P3 STG.E.U8 desc[UR38][R6.64+0x21], R43 ;  /* 0x0000212b0600b986 */ /* 0x0001e2000c101126 */
[----:B------:R-:W-:Y:S05]  /*2c50*/  @P5 BRA `(.L_x_72) ;  /* 0x00000000000c5947 */ /* 0x000fea0003800000 */
[----:B------:R-:W3:Y:S02]  /*2c60*/  LDG.E.U8 R95, desc[UR38][R8.64+0x28] ;  /* 0x00002826085f7981 */ /* 0x000ee4000c1e1100 */
[----:B---3--:R-:W-:-:S05]  /*2c70*/  PRMT R13, R95, 0x8880, RZ ;  /* 0x000088805f0d7816 */ /* 0x008fca00000000ff */
[----:B------:R-:W-:-:S07]  /*2c80*/  IMAD R14, R13, R88, RZ ;  /* 0x000000580d0e7224 */ /* 0x000fce00078e02ff */
.L_x_72:
[----:B------:R-:W-:Y:S05]  /*2c90*/  BSYNC B1 ;  /* 0x0000000000017941 */ /* 0x000fea0003800000 */
.L_x_71:
[----:B---3--:R-:W-:Y:S01]  /*2ca0*/  @!P5 IMAD R13, R44, R19, R14 ;  /* 0x000000132c0dd224 */ /* 0x008fe200078e020e */
[----:B------:R-:W-:Y:S04]  /*2cb0*/  BSSY B1, `(.L_x_73) ;  /* 0x0000006000017945 */ /* 0x000fe80003800000 */
[----:B------:R3:W-:Y:S01]  /*2cc0*/  @!P5 STG.E.U8 desc[UR38][R4.64+0x28], R13 ;  /* 0x0000280d0400d986 */ /* 0x0007e2000c101126 */
[----:B------:R-:W-:Y:S05]  /*2cd0*/  @P2 BRA `(.L_x_74) ;  /* 0x00000000000c2947 */ /* 0x000fea0003800000 */
[----:B------:R-:W3:Y:S02]  /*2ce0*/  LDG.E.U8 R95, desc[UR38][R8.64+0x29] ;  /* 0x00002926085f7981 */ /* 0x000ee4000c1e1100 */
[----:B---3--:R-:W-:-:S05]  /*2cf0*/  PRMT R13, R95, 0x8880, RZ ;  /* 0x000088805f0d7816 */ /* 0x008fca00000000ff */
[----:B------:R-:W-:-:S07]  /*2d00*/  IMAD R14, R13, R88, RZ ;  /* 0x000000580d0e7224 */ /* 0x000fce00078e02ff */
.L_x_74:
[----:B------:R-:W-:Y:S05]  /*2d10*/  BSYNC B1 ;  /* 0x0000000000017941 */ /* 0x000fea0003800000 */
.L_x_73:
        /* <DEDUP_REMOVED lines=11> */
.L_x_76:
[----:B------:R-:W-:Y:S05]  /*2dd0*/  BSYNC B1 ;  /* 0x0000000000017941 */ /* 0x000fea0003800000 */
.L_x_75:
[----:B---3--:R-:W-:Y:S01]  /*2de0*/  @!P4 IMAD R13, R46, R19, R14 ;  /* 0x000000132e0dc224 */ /* 0x008fe200078e020e */
[----:B------:R-:W-:Y:S04]  /*2df0*/  BSSY B1, `(.L_x_77) ;  /* 0x0000006000017945 */ /* 0x000fe80003800000 */
[----:B------:R3:W-:Y:S01]  /*2e00*/  @!P4 STG.E.U8 desc[UR38][R6.64+0x28], R13 ;  /* 0x0000280d0600c986 */ /* 0x0007e2000c101126 */
[----:B------:R-:W-:Y:S05]  /*2e10*/  @P3 BRA `(.L_x_78) ;  /* 0x00000000000c3947 */ /* 0x000fea0003800000 */
[----:B------:R-:W3:Y:S02]  /*2e20*/  LDG.E.U8 R95, desc[UR38][R10.64+0x29] ;  /* 0x000029260a5f7981 */ /* 0x000ee4000c1e1100 */
[----:B---3--:R-:W-:-:S05]  /*2e30*/  PRMT R13, R95, 0x8880, RZ ;  /* 0x000088805f0d7816 */ /* 0x008fca00000000ff */
[----:B------:R-:W-:-:S07]  /*2e40*/  IMAD R14, R13, R88, RZ ;  /* 0x000000580d0e7224 */ /* 0x000fce00078e02ff */
.L_x_78:
[----:B------:R-:W-:Y:S05]  /*2e50*/  BSYNC B1 ;  /* 0x0000000000017941 */ /* 0x000fea0003800000 */
.L_x_77:
[----:B------:R-:W-:Y:S01]  /*2e60*/  @!P3 IMAD R47, R47, R19, R14 ;  /* 0x000000132f2fb224 */ /* 0x000fe200078e020e */
[----:B------:R-:W-:Y:S04]  /*2e70*/  BSSY B1, `(.L_x_79) ;  /* 0x0000006000017945 */ /* 0x000fe80003800000 */
[----:B------:R0:W-:Y:S01]  /*2e80*/  @!P3 STG.E.U8 desc[UR38][R6.64+0x29], R47 ;  /* 0x0000292f0600b986 */ /* 0x0001e2000c101126 */
[----:B------:R-:W-:Y:S05]  /*2e90*/  @P5 BRA `(.L_x_80) ;  /* 0x00000000000c5947 */ /* 0x000fea0003800000 */
[----:B------:R-:W3:Y:S02]  /*2ea0*/  LDG.E.U8 R95, desc[UR38][R8.64+0x30] ;  /* 0x00003026085f7981 */ /* 0x000ee4000c1e1100 */
[----:B---3--:R-:W-:-:S05]  /*2eb0*/  PRMT R13, R95, 0x8880, RZ ;  /* 0x000088805f0d7816 */ /* 0x008fca00000000ff */
[----:B------:R-:W-:-:S07]  /*2ec0*/  IMAD R14, R13, R88, RZ ;  /* 0x000000580d0e7224 */ /* 0x000fce00078e02ff */
.L_x_80:
[----:B------:R-:W-:Y:S05]  /*2ed0*/  BSYNC B1 ;  /* 0x0000000000017941 */ /* 0x000fea0003800000 */
.L_x_79:
[----:B---3--:R-:W-:Y:S01]  /*2ee0*/  @!P5 IMAD R13, R48, R19, R14 ;  /* 0x00000013300dd224 */ /* 0x008fe200078e020e */
[----:B------:R-:W-:Y:S04]  /*2ef0*/  BSSY B1, `(.L_x_81) ;  /* 0x0000006000017945 */ /* 0x000fe80003800000 */
[----:B------:R3:W-:Y:S01]  /*2f00*/  @!P5 STG.E.U8 desc[UR38][R4.64+0x30], R13 ;  /* 0x0000300d0400d986 */ /* 0x0007e2000c101126 */
[----:B------:R-:W-:Y:S05]  /*2f10*/  @P2 BRA `(.L_x_82) ;  /* 0x00000000000c2947 */ /* 0x000fea0003800000 */
[----:B------:R-:W3:Y:S02]  /*2f20*/  LDG.E.U8 R95, desc[UR38][R8.64+0x31] ;  /* 0x00003126085f7981 */ /* 0x000ee4000c1e1100 */
[----:B---3--:R-:W-:-:S05]  /*2f30*/  PRMT R13, R95, 0x8880, RZ ;  /* 0x000088805f0d7816 */ /* 0x008fca00000000ff */
[----:B------:R-:W-:-:S07]  /*2f40*/  IMAD R14, R13, R88, RZ ;  /* 0x000000580d0e7224 */ /* 0x000fce00078e02ff */
.L_x_82:
[----:B------:R-:W-:Y:S05]  /*2f50*/  BSYNC B1 ;  /* 0x0000000000017941 */ /* 0x000fea0003800000 */
.L_x_81:
        /* <DEDUP_REMOVED lines=11> */
.L_x_84:
[----:B------:R-:W-:Y:S05]  /*3010*/  BSYNC B1 ;  /* 0x0000000000017941 */ /* 0x000fea0003800000 */
.L_x_83:
[----:B---3--:R-:W-:Y:S01]  /*3020*/  @!P4 IMAD R13, R50, R19, R14 ;  /* 0x00000013320dc224 */ /* 0x008fe200078e020e */
[----:B------:R-:W-:Y:S04]  /*3030*/  BSSY B1, `(.L_x_85) ;  /* 0x0000006000017945 */ /* 0x000fe80003800000 */
[----:B------:R3:W-:Y:S01]  /*3040*/  @!P4 STG.E.U8 desc[UR38][R6.64+0x30], R13 ;  /* 0x0000300d0600c986 */ /* 0x0007e2000c101126 */
[----:B------:R-:W-:Y:S05]  /*3050*/  @P3 BRA `(.L_x_86) ;  /* 0x00000000000c3947 */ /* 0x000fea0003800000 */
[----:B------:R-:W3:Y:S02]  /*3060*/  LDG.E.U8 R95, desc[UR38][R10.64+0x31] ;  /* 0x000031260a5f7981 */ /* 0x000ee4000c1e1100 */
[----:B---3--:R-:W-:-:S05]  /*3070*/  PRMT R13, R95, 0x8880, RZ ;  /* 0x000088805f0d7816 */ /* 0x008fca00000000ff */
[----:B------:R-:W-:-:S07]  /*3080*/  IMAD R14, R13, R88, RZ ;  /* 0x000000580d0e7224 */ /* 0x000fce00078e02ff */
.L_x_86:
[----:B------:R-:W-:Y:S05]  /*3090*/  BSYNC B1 ;  /* 0x0000000000017941 */ /* 0x000fea0003800000 */
.L_x_85:
[----:B------:R-:W-:Y:S01]  /*30a0*/  @!P3 IMAD R51, R51, R19, R14 ;  /* 0x000000133333b224 */ /* 0x000fe200078e020e */
[----:B------:R-:W-:Y:S04]  /*30b0*/  BSSY B1, `(.L_x_87) ;  /* 0x0000006000017945 */ /* 0x000fe80003800000 */
[----:B------:R0:W-:Y:S01]  /*30c0*/  @!P3 STG.E.U8 desc[UR38][R6.64+0x31], R51 ;  /* 0x000031330600b986 */ /* 0x0001e2000c101126 */
[----:B------:R-:W-:Y:S05]  /*30d0*/  @P5 BRA `(.L_x_88) ;  /* 0x00000000000c5947 */ /* 0x000fea0003800000 */
[----:B------:R-:W3:Y:S02]  /*30e0*/  LDG.E.U8 R95, desc[UR38][R8.64+0x38] ;  /* 0x00003826085f7981 */ /* 0x000ee4000c1e1100 */
[----:B---3--:R-:W-:-:S05]  /*30f0*/  PRMT R13, R95, 0x8880, RZ ;  /* 0x000088805f0d7816 */ /* 0x008fca00000000ff */
[----:B------:R-:W-:-:S07]  /*3100*/  IMAD R14, R13, R88, RZ ;  /* 0x000000580d0e7224 */ /* 0x000fce00078e02ff */
.L_x_88:
[----:B------:R-:W-:Y:S05]  /*3110*/  BSYNC B1 ;  /* 0x0000000000017941 */ /* 0x000fea0003800000 */
.L_x_87:
[----:B---3--:R-:W-:Y:S01]  /*3120*/  @!P5 IMAD R13, R52, R19, R14 ;  /* 0x00000013340dd224 */ /* 0x008fe200078e020e */
[----:B------:R-:W-:Y:S04]  /*3130*/  BSSY B1, `(.L_x_89) ;  /* 0x0000006000017945 */ /* 0x000fe80003800000 */
[----:B------:R3:W-:Y:S01]  /*3140*/  @!P5 STG.E.U8 desc[UR38][R4.64+0x38], R13 ;  /* 0x0000380d0400d986 */ /* 0x0007e2000c101126 */
[----:B------:R-:W-:Y:S05]  /*3150*/  @P2 BRA `(.L_x_90) ;  /* 0x00000000000c2947 */ /* 0x000fea0003800000 */
[----:B------:R-:W3:Y:S02]  /*3160*/  LDG.E.U8 R95, desc[UR38][R8.64+0x39] ;  /* 0x00003926085f7981 */ /* 0x000ee4000c1e1100 */
[----:B---3--:R-:W-:-:S05]  /*3170*/  PRMT R13, R95, 0x8880, RZ ;  /* 0x000088805f0d7816 */ /* 0x008fca00000000ff */
[----:B------:R-:W-:-:S07]  /*3180*/  IMAD R14, R13, R88, RZ ;  /* 0x000000580d0e7224 */ /* 0x000fce00078e02ff */
.L_x_90:
[----:B------:R-:W-:Y:S05]  /*3190*/  BSYNC B1 ;  /* 0x0000000000017941 */ /* 0x000fea0003800000 */
.L_x_89:
        /* <DEDUP_REMOVED lines=11> */
.L_x_92:
[----:B------:R-:W-:Y:S05]  /*3250*/  BSYNC B1 ;  /* 0x0000000000017941 */ /* 0x000fea0003800000 */
.L_x_91:
[----:B---3--:R-:W-:Y:S01]  /*3260*/  @!P4 IMAD R13, R54, R19, R14 ;  /* 0x00000013360dc224 */ /* 0x008fe200078e020e */
[----:B------:R-:W-:Y:S04]  /*3270*/  BSSY B1, `(.L_x_93) ;  /* 0x0000006000017945 */ /* 0x000fe80003800000 */
[----:B------:R3:W-:Y:S01]  /*3280*/  @!P4 STG.E.U8 desc[UR38][R6.64+0x38], R13 ;  /* 0x0000380d0600c986 */ /* 0x0007e2000c101126 */
[----:B------:R-:W-:Y:S05]  /*3290*/  @P3 BRA `(.L_x_94) ;  /* 0x00000000000c3947 */ /* 0x000fea0003800000 */
[----:B------:R-:W3:Y:S02]  /*32a0*/  LDG.E.U8 R95, desc[UR38][R10.64+0x39] ;  /* 0x000039260a5f7981 */ /* 0x000ee4000c1e1100 */
[----:B---3--:R-:W-:-:S05]  /*32b0*/  PRMT R13, R95, 0x8880, RZ ;  /* 0x000088805f0d7816 */ /* 0x008fca00000000ff */
[----:B------:R-:W-:-:S07]  /*32c0*/  IMAD R14, R13, R88, RZ ;  /* 0x000000580d0e7224 */ /* 0x000fce00078e02ff */
.L_x_94:
[----:B------:R-:W-:Y:S05]  /*32d0*/  BSYNC B1 ;  /* 0x0000000000017941 */ /* 0x000fea0003800000 */
.L_x_93:
[----:B------:R-:W-:Y:S01]  /*32e0*/  @!P3 IMAD R55, R55, R19, R14 ;  /* 0x000000133737b224 */ /* 0x000fe200078e020e */
[----:B------:R-:W-:Y:S04]  /*32f0*/  BSSY B1, `(.L_x_95) ;  /* 0x0000006000017945 */ /* 0x000fe80003800000 */
[----:B------:R0:W-:Y:S01]  /*3300*/  @!P3 STG.E.U8 desc[UR38][R6.64+0x39], R55 ;  /* 0x000039370600b986 */ /* 0x0001e2000c101126 */
[----:B------:R-:W-:Y:S05]  /*3310*/  @P5 BRA `(.L_x_96) ;  /* 0x00000000000c5947 */ /* 0x000fea0003800000 */
[----:B------:R-:W3:Y:S02]  /*3320*/  LDG.E.U8 R95, desc[UR38][R8.64+0x40] ;  /* 0x00004026085f7981 */ /* 0x000ee4000c1e1100 */
[----:B---3--:R-:W-:-:S05]  /*3330*/  PRMT R13, R95, 0x8880, RZ ;  /* 0x000088805f0d7816 */ /* 0x008fca00000000ff */
[----:B------:R-:W-:-:S07]  /*3340*/  IMAD R14, R13, R88, RZ ;  /* 0x000000580d0e7224 */ /* 0x000fce00078e02ff */
.L_x_96:
[----:B------:R-:W-:Y:S05]  /*3350*/  BSYNC B1 ;  /* 0x0000000000017941 */ /* 0x000fea0003800000 */
.L_x_95:
[----:B---3--:R-:W-:Y:S01]  /*3360*/  @!P5 IMAD R13, R56, R19, R14 ;  /* 0x00000013380dd224 */ /* 0x008fe200078e020e */
[----:B------:R-:W-:Y:S04]  /*3370*/  BSSY B1, `(.L_x_97) ;  /* 0x0000006000017945 */ /* 0x000fe80003800000 */
[----:B------:R3:W-:Y:S01]  /*3380*/  @!P5 STG.E.U8 desc[UR38][R4.64+0x40], R13 ;  /* 0x0000400d0400d986 */ /* 0x0007e2000c101126 */
[----:B------:R-:W-:Y:S05]  /*3390*/  @P2 BRA `(.L_x_98) ;  /* 0x00000000000c2947 */ /* 0x000fea0003800000 */
[----:B------:R-:W3:Y:S02]  /*33a0*/  LDG.E.U8 R95, desc[UR38][R8.64+0x41] ;  /* 0x00004126085f7981 */ /* 0x000ee4000c1e1100 */
[----:B---3--:R-:W-:-:S05]  /*33b0*/  PRMT R13, R95, 0x8880, RZ ;  /* 0x000088805f0d7816 */ /* 0x008fca00000000ff */
[----:B------:R-:W-:-:S07]  /*33c0*/  IMAD R14, R13, R88, RZ ;  /* 0x000000580d0e7224 */ /* 0x000fce00078e02ff */
.L_x_98:
[----:B------:R-:W-:Y:S05]  /*33d0*/  BSYNC B1 ;  /* 0x0000000000017941 */ /* 0x000fea0003800000 */
.L_x_97:
        /* <DEDUP_REMOVED lines=11> */
.L_x_100:
[----:B------:R-:W-:Y:S05]  /*3490*/  BSYNC B1 ;  /* 0x0000000000017941 */ /* 0x000fea0003800000 */
.L_x_99:
[----:B---3--:R-:W-:Y:S01]  /*34a0*/  @!P4 IMAD R13, R58, R19, R14 ;  /* 0x000000133a0dc224 */ /* 0x008fe200078e020e */
[----:B------:R-:W-:Y:S04]  /*34b0*/  BSSY B1, `(.L_x_101) ;  /* 0x0000006000017945 */ /* 0x000fe80003800000 */
[----:B------:R3:W-:Y:S01]  /*34c0*/  @!P4 STG.E.U8 desc[UR38][R6.64+0x40], R13 ;  /* 0x0000400d0600c986 */ /* 0x0007e2000c101126 */
[----:B------:R-:W-:Y:S05]  /*34d0*/  @P3 BRA `(.L_x_102) ;  /* 0x00000000000c3947 */ /* 0x000fea0003800000 */
[----:B------:R-:W3:Y:S02]  /*34e0*/  LDG.E.U8 R95, desc[UR38][R10.64+0x41] ;  /* 0x000041260a5f7981 */ /* 0x000ee4000c1e1100 */
[----:B---3--:R-:W-:-:S05]  /*34f0*/  PRMT R13, R95, 0x8880, RZ ;  /* 0x000088805f0d7816 */ /* 0x008fca00000000ff */
[----:B------:R-:W-:-:S07]  /*3500*/  IMAD R14, R13, R88, RZ ;  /* 0x000000580d0e7224 */ /* 0x000fce00078e02ff */
.L_x_102:
[----:B------:R-:W-:Y:S05]  /*3510*/  BSYNC B1 ;  /* 0x0000000000017941 */ /* 0x000fea0003800000 */
.L_x_101:
[----:B------:R-:W-:Y:S01]  /*3520*/  @!P3 IMAD R59, R59, R19, R14 ;  /* 0x000000133b3bb224 */ /* 0x000fe200078e020e */
[----:B------:R-:W-:Y:S04]  /*3530*/  BSSY B1, `(.L_x_103) ;  /* 0x0000006000017945 */ /* 0x000fe80003800000 */
[----:B------:R0:W-:Y:S01]  /*3540*/  @!P3 STG.E.U8 desc[UR38][R6.64+0x41], R59 ;  /* 0x0000413b0600b986 */ /* 0x0001e2000c101126 */
[----:B------:R-:W-:Y:S05]  /*3550*/  @P5 BRA `(.L_x_104) ;  /* 0x00000000000c5947 */ /* 0x000fea0003800000 */
[----:B------:R-:W3:Y:S02]  /*3560*/  LDG.E.U8 R95, desc[UR38][R8.64+0x48] ;  /* 0x00004826085f7981 */ /* 0x000ee4000c1e1100 */
[----:B---3--:R-:W-:-:S05]  /*3570*/  PRMT R13, R95, 0x8880, RZ ;  /* 0x000088805f0d7816 */ /* 0x008fca00000000ff */
[----:B------:R-:W-:-:S07]  /*3580*/  IMAD R14, R13, R88, RZ ;  /* 0x000000580d0e7224 */ /* 0x000fce00078e02ff */
.L_x_104:
[----:B------:R-:W-:Y:S05]  /*3590*/  BSYNC B1 ;  /* 0x0000000000017941 */ /* 0x000fea0003800000 */
.L_x_103:
[----:B---3--:R-:W-:Y:S01]  /*35a0*/  @!P5 IMAD R13, R60, R19, R14 ;  /* 0x000000133c0dd224 */ /* 0x008fe200078e020e */
[----:B------:R-:W-:Y:S04]  /*35b0*/  BSSY B1, `(.L_x_105) ;  /* 0x0000006000017945 */ /* 0x000fe80003800000 */
[----:B------:R3:W-:Y:S01]  /*35c0*/  @!P5 STG.E.U8 desc[UR38][R4.64+0x48], R13 ;  /* 0x0000480d0400d986 */ /* 0x0007e2000c101126 */
[----:B------:R-:W-:Y:S05]  /*35d0*/  @P2 BRA `(.L_x_106) ;  /* 0x00000000000c2947 */ /* 0x000fea0003800000 */
[----:B------:R-:W3:Y:S02]  /*35e0*/  LDG.E.U8 R95, desc[UR38][R8.64+0x49] ;  /* 0x00004926085f7981 */ /* 0x000ee4000c1e1100 */
[----:B---3--:R-:W-:-:S05]  /*35f0*/  PRMT R13, R95, 0x8880, RZ ;  /* 0x000088805f0d7816 */ /* 0x008fca00000000ff */
[----:B------:R-:W-:-:S07]  /*3600*/  IMAD R14, R13, R88, RZ ;  /* 0x000000580d0e7224 */ /* 0x000fce00078e02ff */
.L_x_106:
[----:B------:R-:W-:Y:S05]  /*3610*/  BSYNC B1 ;  /* 0x0000000000017941 */ /* 0x000fea0003800000 */
.L_x_105:
        /* <DEDUP_REMOVED lines=11> */
.L_x_108:
[----:B------:R-:W-:Y:S05]  /*36d0*/  BSYNC B1 ;  /* 0x0000000000017941 */ /* 0x000fea0003800000 */
.L_x_107:
[----:B---3--:R-:W-:Y:S01]  /*36e0*/  @!P4 IMAD R13, R62, R19, R14 ;  /* 0x000000133e0dc224 */ /* 0x008fe200078e020e */
[----:B------:R-:W-:Y:S04]  /*36f0*/  BSSY B1, `(.L_x_109) ;  /* 0x0000006000017945 */ /* 0x000fe80003800000 */
[----:B------:R3:W-:Y:S01]  /*3700*/  @!P4 STG.E.U8 desc[UR38][R6.64+0x48], R13 ;  /* 0x0000480d0600c986 */ /* 0x0007e2000c101126 */
[----:B------:R-:W-:Y:S05]  /*3710*/  @P3 BRA `(.L_x_110) ;  /* 0x00000000000c3947 */ /* 0x000fea0003800000 */
[----:B------:R-:W3:Y:S02]  /*3720*/  LDG.E.U8 R95, desc[UR38][R10.64+0x49] ;  /* 0x000049260a5f7981 */ /* 0x000ee4000c1e1100 */
[----:B---3--:R-:W-:-:S05]  /*3730*/  PRMT R13, R95, 0x8880, RZ ;  /* 0x000088805f0d7816 */ /* 0x008fca00000000ff */
[----:B------:R-:W-:-:S07]  /*3740*/  IMAD R14, R13, R88, RZ ;  /* 0x000000580d0e7224 */ /* 0x000fce00078e02ff */
.L_x_110:
[----:B------:R-:W-:Y:S05]  /*3750*/  BSYNC B1 ;  /* 0x0000000000017941 */ /* 0x000fea0003800000 */
.L_x_109:
[----:B------:R-:W-:Y:S01]  /*3760*/  @!P3 IMAD R63, R63, R19, R14 ;  /* 0x000000133f3fb224 */ /* 0x000fe200078e020e */
[----:B------:R-:W-:Y:S04]  /*3770*/  BSSY B1, `(.L_x_111) ;  /* 0x0000006000017945 */ /* 0x000fe80003800000 */
[----:B------:R0:W-:Y:S01]  /*3780*/  @!P3 STG.E.U8 desc[UR38][R6.64+0x49], R63 ;  /* 0x0000493f0600b986 */ /* 0x0001e2000c101126 */
[----:B------:R-:W-:Y:S05]  /*3790*/  @P5 BRA `(.L_x_112) ;  /* 0x00000000000c5947 */ /* 0x000fea0003800000 */
[----:B------:R-:W3:Y:S02]  /*37a0*/  LDG.E.U8 R95, desc[UR38][R8.64+0x50] ;  /* 0x00005026085f7981 */ /* 0x000ee4000c1e1100 */
[----:B---3--:R-:W-:-:S05]  /*37b0*/  PRMT R13, R95, 0x8880, RZ ;  /* 0x000088805f0d7816 */ /* 0x008fca00000000ff */
[----:B------:R-:W-:-:S07]  /*37c0*/  IMAD R14, R13, R88, RZ ;  /* 0x000000580d0e7224 */ /* 0x000fce00078e02ff */
.L_x_112:
[----:B------:R-:W-:Y:S05]  /*37d0*/  BSYNC B1 ;  /* 0x0000000000017941 */ /* 0x000fea0003800000 */
.L_x_111:
[----:B---3--:R-:W-:Y:S01]  /*37e0*/  @!P5 IMAD R13, R64, R19, R14 ;  /* 0x00000013400dd224 */ /* 0x008fe200078e020e */
[----:B------:R-:W-:Y:S04]  /*37f0*/  BSSY B1, `(.L_x_113) ;  /* 0x0000006000017945 */ /* 0x000fe80003800000 */
[----:B------:R3:W-:Y:S01]  /*3800*/  @!P5 STG.E.U8 desc[UR38][R4.64+0x50], R13 ;  /* 0x0000500d0400d986 */ /* 0x0007e2000c101126 */
[----:B------:R-:W-:Y:S05]  /*3810*/  @P2 BRA `(.L_x_114) ;  /* 0x00000000000c2947 */ /* 0x000fea0003800000 */
[----:B------:R-:W3:Y:S02]  /*3820*/  LDG.E.U8 R95, desc[UR38][R8.64+0x51] ;  /* 0x00005126085f7981 */ /* 0x000ee4000c1e1100 */
[----:B---3--:R-:W-:-:S05]  /*3830*/  PRMT R13, R95, 0x8880, RZ ;  /* 0x000088805f0d7816 */ /* 0x008fca00000000ff */
[----:B------:R-:W-:-:S07]  /*3840*/  IMAD R14, R13, R88, RZ ;  /* 0x000000580d0e7224 */ /* 0x000fce00078e02ff */
.L_x_114:
[----:B------:R-:W-:Y:S05]  /*3850*/  BSYNC B1 ;  /* 0x0000000000017941 */ /* 0x000fea0003800000 */
.L_x_113:
        /* <DEDUP_REMOVED lines=11> */
.L_x_116:
[----:B------:R-:W-:Y:S05]  /*3910*/  BSYNC B1 ;  /* 0x0000000000017941 */ /* 0x000fea0003800000 */
.L_x_115:
[----:B---3--:R-:W-:Y:S01]  /*3920*/  @!P4 IMAD R13, R66, R19, R14 ;  /* 0x00000013420dc224 */ /* 0x008fe200078e020e */
[----:B------:R-:W-:Y:S04]  /*3930*/  BSSY B1, `(.L_x_117) ;  /* 0x0000006000017945 */ /* 0x000fe80003800000 */
[----:B------:R3:W-:Y:S01]  /*3940*/  @!P4 STG.E.U8 desc[UR38][R6.64+0x50], R13 ;  /* 0x0000500d0600c986 */ /* 0x0007e2000c101126 */
[----:B------:R-:W-:Y:S05]  /*3950*/  @P3 BRA `(.L_x_118) ;  /* 0x00000000000c3947 */ /* 0x000fea0003800000 */
[----:B------:R-:W3:Y:S02]  /*3960*/  LDG.E.U8 R95, desc[UR38][R10.64+0x51] ;  /* 0x000051260a5f7981 */ /* 0x000ee4000c1e1100 */
[----:B---3--:R-:W-:-:S05]  /*3970*/  PRMT R13, R95, 0x8880, RZ ;  /* 0x000088805f0d7816 */ /* 0x008fca00000000ff */
[----:B------:R-:W-:-:S07]  /*3980*/  IMAD R14, R13, R88, RZ ;  /* 0x000000580d0e7224 */ /* 0x000fce00078e02ff */
.L_x_118:
[----:B------:R-:W-:Y:S05]  /*3990*/  BSYNC B1 ;  /* 0x0000000000017941 */ /* 0x000fea0003800000 */
.L_x_117:
[----:B------:R-:W-:Y:S01]  /*39a0*/  @!P3 IMAD R67, R67, R19, R14 ;  /* 0x000000134343b224 */ /* 0x000fe200078e020e */
[----:B------:R-:W-:Y:S04]  /*39b0*/  BSSY B1, `(.L_x_119) ;  /* 0x0000006000017945 */ /* 0x000fe80003800000 */
[----:B------:R0:W-:Y:S01]  /*39c0*/  @!P3 STG.E.U8 desc[UR38][R6.64+0x51], R67 ;  /* 0x000051430600b986 */ /* 0x0001e2000c101126 */
[----:B------:R-:W-:Y:S05]  /*39d0*/  @P5 BRA `(.L_x_120) ;  /* 0x00000000000c5947 */ /* 0x000fea0003800000 */
[----:B------:R-:W3:Y:S02]  /*39e0*/  LDG.E.U8 R95, desc[UR38][R8.64+0x58] ;  /* 0x00005826085f7981 */ /* 0x000ee4000c1e1100 */
[----:B---3--:R-:W-:-:S05]  /*39f0*/  PRMT R13, R95, 0x8880, RZ ;  /* 0x000088805f0d7816 */ /* 0x008fca00000000ff */
[----:B------:R-:W-:-:S07]  /*3a00*/  IMAD R14, R13, R88, RZ ;  /* 0x000000580d0e7224 */ /* 0x000fce00078e02ff */
.L_x_120:
[----:B------:R-:W-:Y:S05]  /*3a10*/  BSYNC B1 ;  /* 0x0000000000017941 */ /* 0x000fea0003800000 */
.L_x_119:
[----:B---3--:R-:W-:Y:S01]  /*3a20*/  @!P5 IMAD R13, R68, R19, R14 ;  /* 0x00000013440dd224 */ /* 0x008fe200078e020e */
[----:B------:R-:W-:Y:S04]  /*3a30*/  BSSY B1, `(.L_x_121) ;  /* 0x0000006000017945 */ /* 0x000fe80003800000 */
[----:B------:R3:W-:Y:S01]  /*3a40*/  @!P5 STG.E.U8 desc[UR38][R4.64+0x58], R13 ;  /* 0x0000580d0400d986 */ /* 0x0007e2000c101126 */
[----:B------:R-:W-:Y:S05]  /*3a50*/  @P2 BRA `(.L_x_122) ;  /* 0x00000000000c2947 */ /* 0x000fea0003800000 */
[----:B------:R-:W3:Y:S02]  /*3a60*/  LDG.E.U8 R95, desc[UR38][R8.64+0x59] ;  /* 0x00005926085f7981 */ /* 0x000ee4000c1e1100 */
[----:B---3--:R-:W-:-:S05]  /*3a70*/  PRMT R13, R95, 0x8880, RZ ;  /* 0x000088805f0d7816 */ /* 0x008fca00000000ff */
[----:B------:R-:W-:-:S07]  /*3a80*/  IMAD R14, R13, R88, RZ ;  /* 0x000000580d0e7224 */ /* 0x000fce00078e02ff */
.L_x_122:
[----:B------:R-:W-:Y:S05]  /*3a90*/  BSYNC B1 ;  /* 0x0000000000017941 */ /* 0x000fea0003800000 */
.L_x_121:
        /* <DEDUP_REMOVED lines=11> */
.L_x_124:
[----:B------:R-:W-:Y:S05]  /*3b50*/  BSYNC B1 ;  /* 0x0000000000017941 */ /* 0x000fea0003800000 */
.L_x_123:
[----:B---3--:R-:W-:Y:S01]  /*3b60*/  @!P4 IMAD R13, R70, R19, R14 ;  /* 0x00000013460dc224 */ /* 0x008fe200078e020e */
[----:B------:R-:W-:Y:S04]  /*3b70*/  BSSY B1, `(.L_x_125) ;  /* 0x0000006000017945 */ /* 0x000fe80003800000 */
[----:B------:R3:W-:Y:S01]  /*3b80*/  @!P4 STG.E.U8 desc[UR38][R6.64+0x58], R13 ;  /* 0x0000580d0600c986 */ /* 0x0007e2000c101126 */
[----:B------:R-:W-:Y:S05]  /*3b90*/  @P3 BRA `(.L_x_126) ;  /* 0x00000000000c3947 */ /* 0x000fea0003800000 */
[----:B------:R-:W3:Y:S02]  /*3ba0*/  LDG.E.U8 R95, desc[UR38][R10.64+0x59] ;  /* 0x000059260a5f7981 */ /* 0x000ee4000c1e1100 */
[----:B---3--:R-:W-:-:S05]  /*3bb0*/  PRMT R13, R95, 0x8880, RZ ;  /* 0x000088805f0d7816 */ /* 0x008fca00000000ff */
[----:B------:R-:W-:-:S07]  /*3bc0*/  IMAD R14, R13, R88, RZ ;  /* 0x000000580d0e7224 */ /* 0x000fce00078e02ff */
.L_x_126:
[----:B------:R-:W-:Y:S05]  /*3bd0*/  BSYNC B1 ;  /* 0x0000000000017941 */ /* 0x000fea0003800000 */
.L_x_125:
[----:B------:R-:W-:Y:S01]  /*3be0*/  @!P3 IMAD R71, R71, R19, R14 ;  /* 0x000000134747b224 */ /* 0x000fe200078e020e */
[----:B------:R-:W-:Y:S04]  /*3bf0*/  BSSY B1, `(.L_x_127) ;  /* 0x0000006000017945 */ /* 0x000fe80003800000 */
[----:B------:R0:W-:Y:S01]  /*3c00*/  @!P3 STG.E.U8 desc[UR38][R6.64+0x59], R71 ;  /* 0x000059470600b986 */ /* 0x0001e2000c101126 */
[----:B------:R-:W-:Y:S05]  /*3c10*/  @P5 BRA `(.L_x_128) ;  /* 0x00000000000c5947 */ /* 0x000fea0003800000 */
[----:B------:R-:W3:Y:S02]  /*3c20*/  LDG.E.U8 R95, desc[UR38][R8.64+0x60] ;  /* 0x00006026085f7981 */ /* 0x000ee4000c1e1100 */
[----:B---3--:R-:W-:-:S05]  /*3c30*/  PRMT R13, R95, 0x8880, RZ ;  /* 0x000088805f0d7816 */ /* 0x008fca00000000ff */
[----:B------:R-:W-:-:S07]  /*3c40*/  IMAD R14, R13, R88, RZ ;  /* 0x000000580d0e7224 */ /* 0x000fce00078e02ff */
.L_x_128:
[----:B------:R-:W-:Y:S05]  /*3c50*/  BSYNC B1 ;  /* 0x0000000000017941 */ /* 0x000fea0003800000 */
.L_x_127:
[----:B---3--:R-:W-:Y:S01]  /*3c60*/  @!P5 IMAD R13, R72, R19, R14 ;  /* 0x00000013480dd224 */ /* 0x008fe200078e020e */
[----:B------:R-:W-:Y:S04]  /*3c70*/  BSSY B1, `(.L_x_129) ;  /* 0x0000006000017945 */ /* 0x000fe80003800000 */
[----:B------:R3:W-:Y:S01]  /*3c80*/  @!P5 STG.E.U8 desc[UR38][R4.64+0x60], R13 ;  /* 0x0000600d0400d986 */ /* 0x0007e2000c101126 */
[----:B------:R-:W-:Y:S05]  /*3c90*/  @P2 BRA `(.L_x_130) ;  /* 0x00000000000c2947 */ /* 0x000fea0003800000 */
[----:B------:R-:W3:Y:S02]  /*3ca0*/  LDG.E.U8 R95, desc[UR38][R8.64+0x61] ;  /* 0x00006126085f7981 */ /* 0x000ee4000c1e1100 */
[----:B---3--:R-:W-:-:S05]  /*3cb0*/  PRMT R13, R95, 0x8880, RZ ;  /* 0x000088805f0d7816 */ /* 0x008fca00000000ff */
[----:B------:R-:W-:-:S07]  /*3cc0*/  IMAD R14, R13, R88, RZ ;  /* 0x000000580d0e7224 */ /* 0x000fce00078e02ff */
.L_x_130:
[----:B------:R-:W-:Y:S05]  /*3cd0*/  BSYNC B1 ;  /* 0x0000000000017941 */ /* 0x000fea0003800000 */
.L_x_129:
        /* <DEDUP_REMOVED lines=11> */
.L_x_132:
[----:B------:R-:W-:Y:S05]  /*3d90*/  BSYNC B1 ;  /* 0x0000000000017941 */ /* 0x000fea0003800000 */
.L_x_131:
[----:B---3--:R-:W-:Y:S01]  /*3da0*/  @!P4 IMAD R13, R74, R19, R14 ;  /* 0x000000134a0dc224 */ /* 0x008fe200078e020e */
[----:B------:R-:W-:Y:S04]  /*3db0*/  BSSY B1, `(.L_x_133) ;  /* 0x0000006000017945 */ /* 0x000fe80003800000 */
[----:B------:R3:W-:Y:S01]  /*3dc0*/  @!P4 STG.E.U8 desc[UR38][R6.64+0x60], R13 ;  /* 0x0000600d0600c986 */ /* 0x0007e2000c101126 */
[----:B------:R-:W-:Y:S05]  /*3dd0*/  @P3 BRA `(.L_x_134) ;  /* 0x00000000000c3947 */ /* 0x000fea0003800000 */
[----:B------:R-:W3:Y:S02]  /*3de0*/  LDG.E.U8 R95, desc[UR38][R10.64+0x61] ;  /* 0x000061260a5f7981 */ /* 0x000ee4000c1e1100 */
[----:B---3--:R-:W-:-:S05]  /*3df0*/  PRMT R13, R95, 0x8880, RZ ;  /* 0x000088805f0d7816 */ /* 0x008fca00000000ff */
[----:B------:R-:W-:-:S07]  /*3e00*/  IMAD R14, R13, R88, RZ ;  /* 0x000000580d0e7224 */ /* 0x000fce00078e02ff */
.L_x_134:
[----:B------:R-:W-:Y:S05]  /*3e10*/  BSYNC B1 ;  /* 0x0000000000017941 */ /* 0x000fea0003800000 */
.L_x_133:
[----:B------:R-:W-:Y:S01]  /*3e20*/  @!P3 IMAD R75, R75, R19, R14 ;  /* 0x000000134b4bb224 */ /* 0x000fe200078e020e */
[----:B------:R-:W-:Y:S04]  /*3e30*/  BSSY B1, `(.L_x_135) ;  /* 0x0000006000017945 */ /* 0x000fe80003800000 */
[----:B------:R0:W-:Y:S01]  /*3e40*/  @!P3 STG.E.U8 desc[UR38][R6.64+0x61], R75 ;  /* 0x0000614b0600b986 */ /* 0x0001e2000c101126 */
[----:B------:R-:W-:Y:S05]  /*3e50*/  @P5 BRA `(.L_x_136) ;  /* 0x00000000000c5947 */ /* 0x000fea0003800000 */
[----:B------:R-:W3:Y:S02]  /*3e60*/  LDG.E.U8 R95, desc[UR38][R8.64+0x68] ;  /* 0x00006826085f7981 */ /* 0x000ee4000c1e1100 */
[----:B---3--:R-:W-:-:S05]  /*3e70*/  PRMT R13, R95, 0x8880, RZ ;  /* 0x000088805f0d7816 */ /* 0x008fca00000000ff */
[----:B------:R-:W-:-:S07]  /*3e80*/  IMAD R14, R13, R88, RZ ;  /* 0x000000580d0e7224 */ /* 0x000fce00078e02ff */
.L_x_136:
[----:B------:R-:W-:Y:S05]  /*3e90*/  BSYNC B1 ;  /* 0x0000000000017941 */ /* 0x000fea0003800000 */
.L_x_135:
[----:B---3--:R-:W-:Y:S01]  /*3ea0*/  @!P5 IMAD R13, R76, R19, R14 ;  /* 0x000000134c0dd224 */ /* 0x008fe200078e020e */
[----:B------:R-:W-:Y:S04]  /*3eb0*/  BSSY B1, `(.L_x_137) ;  /* 0x0000006000017945 */ /* 0x000fe80003800000 */
[----:B------:R3:W-:Y:S01]  /*3ec0*/  @!P5 STG.E.U8 desc[UR38][R4.64+0x68], R13 ;  /* 0x0000680d0400d986 */ /* 0x0007e2000c101126 */
[----:B------:R-:W-:Y:S05]  /*3ed0*/  @P2 BRA `(.L_x_138) ;  /* 0x00000000000c2947 */ /* 0x000fea0003800000 */
[----:B------:R-:W3:Y:S02]  /*3ee0*/  LDG.E.U8 R95, desc[UR38][R8.64+0x69] ;  /* 0x00006926085f7981 */ /* 0x000ee4000c1e1100 */
[----:B---3--:R-:W-:-:S05]  /*3ef0*/  PRMT R13, R95, 0x8880, RZ ;  /* 0x000088805f0d7816 */ /* 0x008fca00000000ff */
[----:B------:R-:W-:-:S07]  /*3f00*/  IMAD R14, R13, R88, RZ ;  /* 0x000000580d0e7224 */ /* 0x000fce00078e02ff */
.L_x_138:
[----:B------:R-:W-:Y:S05]  /*3f10*/  BSYNC B1 ;  /* 0x0000000000017941 */ /* 0x000fea0003800000 */
.L_x_137:
        /* <DEDUP_REMOVED lines=11> */
.L_x_140:
[----:B------:R-:W-:Y:S05]  /*3fd0*/  BSYNC B1 ;  /* 0x0000000000017941 */ /* 0x000fea0003800000 */
.L_x_139:
[----:B---3--:R-:W-:Y:S01]  /*3fe0*/  @!P4 IMAD R13, R78, R19, R14 ;  /* 0x000000134e0dc224 */ /* 0x008fe200078e020e */
[----:B------:R-:W-:Y:S04]  /*3ff0*/  BSSY B1, `(.L_x_141) ;  /* 0x0000006000017945 */ /* 0x000fe80003800000 */
[----:B------:R3:W-:Y:S01]  /*4000*/  @!P4 STG.E.U8 desc[UR38][R6.64+0x68], R13 ;  /* 0x0000680d0600c986 */ /* 0x0007e2000c101126 */
[----:B------:R-:W-:Y:S05]  /*4010*/  @P3 BRA `(.L_x_142) ;  /* 0x00000000000c3947 */ /* 0x000fea0003800000 */
[----:B------:R-:W3:Y:S02]  /*4020*/  LDG.E.U8 R95, desc[UR38][R10.64+0x69] ;  /* 0x000069260a5f7981 */ /* 0x000ee4000c1e1100 */
[----:B---3--:R-:W-:-:S05]  /*4030*/  PRMT R13, R95, 0x8880, RZ ;  /* 0x000088805f0d7816 */ /* 0x008fca00000000ff */
[----:B------:R-:W-:-:S07]  /*4040*/  IMAD R14, R13, R88, RZ ;  /* 0x000000580d0e7224 */ /* 0x000fce00078e02ff */
.L_x_142:
[----:B------:R-:W-:Y:S05]  /*4050*/  BSYNC B1 ;  /* 0x0000000000017941 */ /* 0x000fea0003800000 */
.L_x_141:
[----:B------:R-:W-:Y:S01]  /*4060*/  @!P3 IMAD R79, R79, R19, R14 ;  /* 0x000000134f4fb224 */ /* 0x000fe200078e020e */
[----:B------:R-:W-:Y:S04]  /*4070*/  BSSY B1, `(.L_x_143) ;  /* 0x0000006000017945 */ /* 0x000fe80003800000 */
[----:B------:R0:W-:Y:S01]  /*4080*/  @!P3 STG.E.U8 desc[UR38][R6.64+0x69], R79 ;  /* 0x0000694f0600b986 */ /* 0x0001e2000c101126 */
[----:B------:R-:W-:Y:S05]  /*4090*/  @P5 BRA `(.L_x_144) ;  /* 0x00000000000c5947 */ /* 0x000fea0003800000 */
[----:B------:R-:W3:Y:S02]  /*40a0*/  LDG.E.U8 R95, desc[UR38][R8.64+0x70] ;  /* 0x00007026085f7981 */ /* 0x000ee4000c1e1100 */
[----:B---3--:R-:W-:-:S05]  /*40b0*/  PRMT R13, R95, 0x8880, RZ ;  /* 0x000088805f0d7816 */ /* 0x008fca00000000ff */
[----:B------:R-:W-:-:S07]  /*40c0*/  IMAD R14, R13, R88, RZ ;  /* 0x000000580d0e7224 */ /* 0x000fce00078e02ff */
.L_x_144:
[----:B------:R-:W-:Y:S05]  /*40d0*/  BSYNC B1 ;  /* 0x0000000000017941 */ /* 0x000fea0003800000 */
.L_x_143:
[----:B---3--:R-:W-:Y:S01]  /*40e0*/  @!P5 IMAD R13, R80, R19, R14 ;  /* 0x00000013500dd224 */ /* 0x008fe200078e020e */
[----:B------:R-:W-:Y:S04]  /*40f0*/  BSSY B1, `(.L_x_145) ;  /* 0x0000006000017945 */ /* 0x000fe80003800000 */
[----:B------:R3:W-:Y:S01]  /*4100*/  @!P5 STG.E.U8 desc[UR38][R4.64+0x70], R13 ;  /* 0x0000700d0400d986 */ /* 0x0007e2000c101126 */
[----:B------:R-:W-:Y:S05]  /*4110*/  @P2 BRA `(.L_x_146) ;  /* 0x00000000000c2947 */ /* 0x000fea0003800000 */
[----:B------:R-:W3:Y:S02]  /*4120*/  LDG.E.U8 R95, desc[UR38][R8.64+0x71] ;  /* 0x00007126085f7981 */ /* 0x000ee4000c1e1100 */
[----:B---3--:R-:W-:-:S05]  /*4130*/  PRMT R13, R95, 0x8880, RZ ;  /* 0x000088805f0d7816 */ /* 0x008fca00000000ff */
[----:B------:R-:W-:-:S07]  /*4140*/  IMAD R14, R13, R88, RZ ;  /* 0x000000580d0e7224 */ /* 0x000fce00078e02ff */
.L_x_146:
[----:B------:R-:W-:Y:S05]  /*4150*/  BSYNC B1 ;  /* 0x0000000000017941 */ /* 0x000fea0003800000 */
.L_x_145:
[----:B------:R-:W-:Y:S01]  /*4160*/  ISETP.LT.OR P4, PT, R3, 0x71, !P0 ;  /* 0x000000710300780c */ /* 0x000fe20004781670 */
[----:B------:R-:W-:Y:S01]  /*4170*/  @!P2 IMAD R81, R81, R19, R14 ;  /* 0x000000135151a224 */ /* 0x000fe200078e020e */
[----:B------:R-:W-:Y:S01]  /*4180*/  BSSY B1, `(.L_x_147) ;  /* 0x000000a000017945 */ /* 0x000fe20003800000 */
[C---:B------:R-:W-:Y:S02]  /*4190*/  ISETP.LT.OR P3, PT, R3.reuse, 0x72, !P0 ;  /* 0x000000720300780c */ /* 0x040fe40004761670 */
        /* <DEDUP_REMOVED lines=8> */
.L_x_148:
[----:B------:R-:W-:Y:S05]  /*4220*/  BSYNC B1 ;  /* 0x0000000000017941 */ /* 0x000fea0003800000 */
.L_x_147:
[----:B---3--:R-:W-:Y:S01]  /*4230*/  @!P4 IMAD R13, R82, R19, R14 ;  /* 0x00000013520dc224 */ /* 0x008fe200078e020e */
[----:B------:R-:W-:Y:S04]  /*4240*/  BSSY B1, `(.L_x_149) ;  /* 0x0000006000017945 */ /* 0x000fe80003800000 */
[----:B------:R3:W-:Y:S01]  /*4250*/  @!P4 STG.E.U8 desc[UR38][R6.64+0x70], R13 ;  /* 0x0000700d0600c986 */ /* 0x0007e2000c101126 */
[----:B------:R-:W-:Y:S05]  /*4260*/  @P3 BRA `(.L_x_150) ;  /* 0x00000000000c3947 */ /* 0x000fea0003800000 */
[----:B------:R-:W3:Y:S02]  /*4270*/  LDG.E.U8 R95, desc[UR38][R10.64+0x71] ;  /* 0x000071260a5f7981 */ /* 0x000ee4000c1e1100 */
[----:B---3--:R-:W-:-:S05]  /*4280*/  PRMT R13, R95, 0x8880, RZ ;  /* 0x000088805f0d7816 */ /* 0x008fca00000000ff */
[----:B------:R-:W-:-:S07]  /*4290*/  IMAD R14, R13, R88, RZ ;  /* 0x000000580d0e7224 */ /* 0x000fce00078e02ff */
.L_x_150:
[----:B------:R-:W-:Y:S05]  /*42a0*/  BSYNC B1 ;  /* 0x0000000000017941 */ /* 0x000fea0003800000 */
.L_x_149:
[----:B------:R-:W-:Y:S01]  /*42b0*/  @!P3 IMAD R83, R83, R19, R14 ;  /* 0x000000135353b224 */ /* 0x000fe200078e020e */
[----:B------:R-:W-:Y:S04]  /*42c0*/  BSSY B1, `(.L_x_151) ;  /* 0x0000006000017945 */ /* 0x000fe80003800000 */
[----:B------:R0:W-:Y:S01]  /*42d0*/  @!P3 STG.E.U8 desc[UR38][R6.64+0x71], R83 ;  /* 0x000071530600b986 */ /* 0x0001e2000c101126 */
[----:B------:R-:W-:Y:S05]  /*42e0*/  @P2 BRA `(.L_x_152) ;  /* 0x00000000000c2947 */ /* 0x000fea0003800000 */
[----:B------:R-:W3:Y:S02]  /*42f0*/  LDG.E.U8 R95, desc[UR38][R8.64+0x78] ;  /* 0x00007826085f7981 */ /* 0x000ee4000c1e1100 */
[----:B---3--:R-:W-:-:S05]  /*4300*/  PRMT R13, R95, 0x8880, RZ ;  /* 0x000088805f0d7816 */ /* 0x008fca00000000ff */
[----:B------:R-:W-:-:S07]  /*4310*/  IMAD R14, R13, R88, RZ ;  /* 0x000000580d0e7224 */ /* 0x000fce00078e02ff */
.L_x_152:
[----:B------:R-:W-:Y:S05]  /*4320*/  BSYNC B1 ;  /* 0x0000000000017941 */ /* 0x000fea0003800000 */
.L_x_151:
[----:B---3--:R-:W-:Y:S01]  /*4330*/  @!P2 IMAD R13, R84, R19, R14 ;  /* 0x00000013540da224 */ /* 0x008fe200078e020e */
[----:B------:R-:W-:Y:S04]  /*4340*/  BSSY B1, `(.L_x_153) ;  /* 0x0000006000017945 */ /* 0x000fe80003800000 */
[----:B------:R3:W-:Y:S01]  /*4350*/  @!P2 STG.E.U8 desc[UR38][R4.64+0x78], R13 ;  /* 0x0000780d0400a986 */ /* 0x0007e2000c101126 */
[----:B------:R-:W-:Y:S05]  /*4360*/  @P1 BRA `(.L_x_154) ;  /* 0x00000000000c1947 */ /* 0x000fea0003800000 */
[----:B------:R-:W3:Y:S02]  /*4370*/  LDG.E.U8 R95, desc[UR38][R8.64+0x79] ;  /* 0x00007926085f7981 */ /* 0x000ee4000c1e1100 */
[----:B---3--:R-:W-:-:S05]  /*4380*/  PRMT R13, R95, 0x8880, RZ ;  /* 0x000088805f0d7816 */ /* 0x008fca00000000ff */
[----:B------:R-:W-:-:S07]  /*4390*/  IMAD R14, R13, R88, RZ ;  /* 0x000000580d0e7224 */ /* 0x000fce00078e02ff */
.L_x_154:
[----:B------:R-:W-:Y:S05]  /*43a0*/  BSYNC B1 ;  /* 0x0000000000017941 */ /* 0x000fea0003800000 */
.L_x_153:
[----:B------:R-:W-:Y:S01]  /*43b0*/  @!P1 IMAD R85, R85, R19, R14 ;  /* 0x0000001355559224 */ /* 0x000fe200078e020e */
[----:B------:R-:W-:Y:S04]  /*43c0*/  BSSY B1, `(.L_x_155) ;  /* 0x0000006000017945 */ /* 0x000fe80003800000 */
[----:B------:R0:W-:Y:S01]  /*43d0*/  @!P1 STG.E.U8 desc[UR38][R4.64+0x79], R85 ;  /* 0x0000795504009986 */ /* 0x0001e2000c101126 */
[----:B------:R-:W-:Y:S05]  /*43e0*/  @P5 BRA `(.L_x_156) ;  /* 0x00000000000c5947 */ /* 0x000fea0003800000 */
[----:B------:R-:W0:Y:S02]  /*43f0*/  LDG.E.U8 R95, desc[UR38][R10.64+0x78] ;  /* 0x000078260a5f7981 */ /* 0x000e24000c1e1100 */
[----:B0123--:R-:W-:-:S05]  /*4400*/  PRMT R5, R95, 0x8880, RZ ;  /* 0x000088805f057816 */ /* 0x00ffca00000000ff */
[----:B------:R-:W-:-:S07]  /*4410*/  IMAD R14, R5, R88, RZ ;  /* 0x00000058050e7224 */ /* 0x000fce00078e02ff */
.L_x_156:
[----:B------:R-:W-:Y:S05]  /*4420*/  BSYNC B1 ;  /* 0x0000000000017941 */ /* 0x000fea0003800000 */
.L_x_155:
[----:B0123--:R-:W-:Y:S01]  /*4430*/  @!P5 IMAD R5, R86, R19, R14 ;  /* 0x000000135605d224 */ /* 0x00ffe200078e020e */
[----:B------:R-:W-:Y:S01]  /*4440*/  ISETP.LT.OR P0, PT, R3, 0x7a, !P0 ;  /* 0x0000007a0300780c */ /* 0x000fe20004701670 */
[----:B------:R-:W-:Y:S03]  /*4450*/  BSSY B1, `(.L_x_157) ;  /* 0x0000006000017945 */ /* 0x000fe60003800000 */
[----:B------:R0:W-:Y:S09]  /*4460*/  @!P5 STG.E.U8 desc[UR38][R6.64+0x78], R5 ;  /* 0x000078050600d986 */ /* 0x0001f2000c101126 */
[----:B------:R-:W-:Y:S05]  /*4470*/  @P0 BRA `(.L_x_158) ;  /* 0x00000000000c0947 */ /* 0x000fea0003800000 */
[----:B------:R-:W2:Y:S02]  /*4480*/  LDG.E.U8 R95, desc[UR38][R10.64+0x79] ;  /* 0x000079260a5f7981 */ /* 0x000ea4000c1e1100 */
[----:B--2---:R-:W-:-:S05]  /*4490*/  PRMT R3, R95, 0x8880, RZ ;  /* 0x000088805f037816 */ /* 0x004fca00000000ff */
[----:B------:R-:W-:-:S07]  /*44a0*/  IMAD R14, R3, R88, RZ ;  /* 0x00000058030e7224 */ /* 0x000fce00078e02ff */
.L_x_158:
[----:B------:R-:W-:Y:S05]  /*44b0*/  BSYNC B1 ;  /* 0x0000000000017941 */ /* 0x000fea0003800000 */
.L_x_157:
[----:B------:R-:W-:Y:S01]  /*44c0*/  IMAD R87, R87, R19, R14 ;  /* 0x0000001357577224 */ /* 0x000fe200078e020e */
[----:B------:R-:W-:Y:S06]  /*44d0*/  @P0 BRA `(.L_x_159) ;  /* 0x0000000c00100947 */ /* 0x000fec0003800000 */
[----:B------:R1:W-:Y:S01]  /*44e0*/  STG.E.U8 desc[UR38][R6.64+0x79], R87 ;  /* 0x0000795706007986 */ /* 0x0003e2000c101126 */
[----:B------:R-:W-:Y:S05]  /*44f0*/  BRA `(.L_x_159) ;  /* 0x0000000c00087947 */ /* 0x000fea0003800000 */
.L_x_30:
[C---:B------:R-:W-:Y:S02]  /*4500*/  ISETP.GE.AND P1, PT, R102.reuse, 0x1, PT ;  /* 0x000000016600780c */ /* 0x040fe40003f26270 */
[----:B------:R-:W-:Y:S02]  /*4510*/  ISETP.GE.AND P0, PT, R102, 0x9, PT ;  /* 0x000000096600780c */ /* 0x000fe40003f06270 */
[C---:B------:R-:W-:Y:S02]  /*4520*/  ISETP.LT.OR P4, PT, R3.reuse, 0x1, !P1 ;  /* 0x000000010300780c */ /* 0x040fe40004f81670 */
[C---:B------:R-:W-:Y:S02]  /*4530*/  ISETP.LT.OR P3, PT, R3.reuse, 0x2, !P1 ;  /* 0x000000020300780c */ /* 0x040fe40004f61670 */
[C---:B------:R-:W-:Y:S02]  /*4540*/  ISETP.LT.OR P2, PT, R3.reuse, 0x1, !P0 ;  /* 0x000000010300780c */ /* 0x040fe40004741670 */
[----:B------:R-:W-:-:S07]  /*4550*/  ISETP.LT.OR P5, PT, R3, 0x2, !P0 ;  /* 0x000000020300780c */ /* 0x000fce00047a1670 */
[-C--:B------:R-:W-:Y:S02]  /*4560*/  @!P4 IMAD R9, R24, R19.reuse, RZ ;  /* 0x000000131809c224 */ /* 0x080fe400078e02ff */
[-C--:B------:R-:W-:Y:S02]  /*4570*/  @!P3 IMAD R25, R25, R19.reuse, RZ ;  /* 0x000000131919b224 */ /* 0x080fe400078e02ff */
[-C--:B------:R-:W-:Y:S01]  /*4580*/  @!P2 IMAD R11, R26, R19.reuse, RZ ;  /* 0x000000131a0ba224 */ /* 0x080fe200078e02ff */
[----:B------:R0:W-:Y:S01]  /*4590*/  @!P4 STG.E.U8 desc[UR38][R4.64], R9 ;  /* 0x000000090400c986 */ /* 0x0001e2000c101126 */
[----:B------:R-:W-:Y:S01]  /*45a0*/  ISETP.LT.OR P4, PT, R3, 0x9, !P1 ;  /* 0x000000090300780c */ /* 0x000fe20004f81670 */
[----:B------:R-:W-:Y:S02]  /*45b0*/  @!P5 IMAD R27, R27, R19, RZ ;  /* 0x000000131b1bd224 */ /* 0x000fe400078e02ff */
[----:B------:R-:W-:Y:S01]  /*45c0*/  @!P3 STG.E.U8 desc[UR38][R4.64+0x1], R25 ;  /* 0x000001190400b986 */ /* 0x000fe2000c101126 */
[----:B------:R-:W-:-:S03]  /*45d0*/  ISETP.LT.OR P3, PT, R3, 0xa, !P1 ;  /* 0x0000000a0300780c */ /* 0x000fc60004f61670 */
[----:B------:R1:W-:Y:S01]  /*45e0*/  @!P2 STG.E.U8 desc[UR38][R6.64], R11 ;  /* 0x0000000b0600a986 */ /* 0x0003e2000c101126 */
[----:B------:R-:W-:-:S03]  /*45f0*/  ISETP.LT.OR P2, PT, R3, 0x9, !P0 ;  /* 0x000000090300780c */ /* 0x000fc60004741670 */
[----:B------:R-:W-:Y:S01]  /*4600*/  @!P5 STG.E.U8 desc[UR38][R6.64+0x1], R27 ;  /* 0x0000011b0600d986 */ /* 0x000fe2000c101126 */
[----:B------:R-:W-:Y:S01]  /*4610*/  ISETP.LT.OR P5, PT, R3, 0xa, !P0 ;  /* 0x0000000a0300780c */ /* 0x000fe200047a1670 */
[----:B------:R-:W-:-:S04]  /*4620*/  @!P4 IMAD R13, R28, R19, RZ ;  /* 0x000000131c0dc224 */ /* 0x000fc800078e02ff */
[-C--:B------:R-:W-:Y:S01]  /*4630*/  @!P3 IMAD R29, R29, R19.reuse, RZ ;  /* 0x000000131d1db224 */ /* 0x080fe200078e02ff */
[----:B------:R-:W-:Y:S01]  /*4640*/  @!P4 STG.E.U8 desc[UR38][R4.64+0x8], R13 ;  /* 0x0000080d0400c986 */ /* 0x000fe2000c101126 */
[C---:B------:R-:W-:Y:S02]  /*4650*/  ISETP.LT.OR P4, PT, R3.reuse, 0x11, !P1 ;  /* 0x000000110300780c */ /* 0x040fe40004f81670 */
[-C--:B0-----:R-:W-:Y:S01]  /*4660*/  @!P2 IMAD R9, R30, R19.reuse, RZ ;  /* 0x000000131e09a224 */ /* 0x081fe200078e02ff */
[----:B------:R-:W-:Y:S01]  /*4670*/  @!P3 STG.E.U8 desc[UR38][R4.64+0x9], R29 ;  /* 0x0000091d0400b986 */ /* 0x000fe2000c101126 */
[----:B------:R-:W-:Y:S02]  /*4680*/  ISETP.LT.OR P3, PT, R3, 0x12, !P1 ;  /* 0x000000120300780c */ /* 0x000fe40004f61670 */
[----:B------:R-:W-:Y:S01]  /*4690*/  @!P5 IMAD R31, R31, R19, RZ ;  /* 0x000000131f1fd224 */ /* 0x000fe200078e02ff */
[----:B------:R0:W-:Y:S01]  /*46a0*/  @!P2 STG.E.U8 desc[UR38][R6.64+0x8], R9 ;  /* 0x000008090600a986 */ /* 0x0001e2000c101126 */
[----:B------:R-:W-:-:S03]  /*46b0*/  ISETP.LT.OR P2, PT, R3, 0x11, !P0 ;  /* 0x000000110300780c */ /* 0x000fc60004741670 */
[----:B------:R-:W-:Y:S01]  /*46c0*/  @!P5 STG.E.U8 desc[UR38][R6.64+0x9], R31 ;  /* 0x0000091f0600d986 */ /* 0x000fe2000c101126 */
[----:B------:R-:W-:Y:S01]  /*46d0*/  ISETP.LT.OR P5, PT, R3, 0x12, !P0 ;  /* 0x000000120300780c */ /* 0x000fe200047a1670 */
[----:B-1----:R-:W-:-:S04]  /*46e0*/  @!P4 IMAD R11, R32, R19, RZ ;  /* 0x00000013200bc224 */ /* 0x002fc800078e02ff */
        /* <DEDUP_REMOVED lines=109> */
[----:B------:R1:W-:Y:S01]  /*4dc0*/  @!P4 STG.E.U8 desc[UR38][R4.64+0x58], R13 ;  /* 0x0000580d0400c986 */ /* 0x0003e2000c101126 */
        /* <DEDUP_REMOVED lines=13> */
[-C--:B-1----:R-:W-:Y:S01]  /*4ea0*/  @!P2 IMAD R13, R74, R19.reuse, RZ ;  /* 0x000000134a0da224 */ /* 0x082fe200078e02ff */
[----:B------:R-:W-:Y:S01]  /*4eb0*/  @!P3 STG.E.U8 desc[UR38][R4.64+0x61], R73 ;  /* 0x000061490400b986 */ /* 0x000fe2000c101126 */
[----:B------:R-:W-:Y:S02]  /*4ec0*/  ISETP.LT.OR P3, PT, R3, 0x6a, !P1 ;  /* 0x0000006a0300780c */ /* 0x000fe40004f61670 */
[----:B------:R-:W-:Y:S01]  /*4ed0*/  @!P5 IMAD R75, R75, R19, RZ ;  /* 0x000000134b4bd224 */ /* 0x000fe200078e02ff */
[----:B------:R1:W-:Y:S01]  /*4ee0*/  @!P2 STG.E.U8 desc[UR38][R6.64+0x60], R13 ;  /* 0x0000600d0600a986 */ /* 0x0003e2000c101126 */
[----:B------:R-:W-:-:S03]  /*4ef0*/  ISETP.LT.OR P2, PT, R3, 0x69, !P0 ;  /* 0x000000690300780c */ /* 0x000fc60004741670 */
[----:B------:R-:W-:Y:S01]  /*4f00*/  @!P5 STG.E.U8 desc[UR38][R6.64+0x61], R75 ;  /* 0x0000614b0600d986 */ /* 0x000fe2000c101126 */
[----:B------:R-:W-:Y:S01]  /*4f10*/  ISETP.LT.OR P5, PT, R3, 0x6a, !P0 ;  /* 0x0000006a0300780c */ /* 0x000fe200047a1670 */
[----:B0-----:R-:W-:-:S04]  /*4f20*/  @!P4 IMAD R9, R76, R19, RZ ;  /* 0x000000134c09c224 */ /* 0x001fc800078e02ff */
[-C--:B------:R-:W-:Y:S01]  /*4f30*/  @!P3 IMAD R77, R77, R19.reuse, RZ ;  /* 0x000000134d4db224 */ /* 0x080fe200078e02ff */
[----:B------:R-:W-:Y:S01]  /*4f40*/  @!P4 STG.E.U8 desc[UR38][R4.64+0x68], R9 ;  /* 0x000068090400c986 */ /* 0x000fe2000c101126 */
[C---:B------:R-:W-:Y:S02]  /*4f50*/  ISETP.LT.OR P4, PT, R3.reuse, 0x72, !P1 ;  /* 0x000000720300780c */ /* 0x040fe40004f81670 */
[-C--:B--2---:R-:W-:Y:S01]  /*4f60*/  @!P2 IMAD R11, R78, R19.reuse, RZ ;  /* 0x000000134e0ba224 */ /* 0x084fe200078e02ff */
[----:B------:R-:W-:Y:S01]  /*4f70*/  @!P3 STG.E.U8 desc[UR38][R4.64+0x69], R77 ;  /* 0x0000694d0400b986 */ /* 0x000fe2000c101126 */
[----:B------:R-:W-:Y:S02]  /*4f80*/  ISETP.LT.OR P3, PT, R3, 0x71, !P1 ;  /* 0x000000710300780c */ /* 0x000fe40004f61670 */
[----:B------:R-:W-:Y:S01]  /*4f90*/  @!P5 IMAD R79, R79, R19, RZ ;  /* 0x000000134f4fd224 */ /* 0x000fe200078e02ff */
[----:B------:R0:W-:Y:S01]  /*4fa0*/  @!P2 STG.E.U8 desc[UR38][R6.64+0x68], R11 ;  /* 0x0000680b0600a986 */ /* 0x0001e2000c101126 */
[----:B------:R-:W-:-:S03]  /*4fb0*/  ISETP.LT.OR P2, PT, R3, 0x71, !P0 ;  /* 0x000000710300780c */ /* 0x000fc60004741670 */
[----:B------:R2:W-:Y:S01]  /*4fc0*/  @!P5 STG.E.U8 desc[UR38][R6.64+0x69], R79 ;  /* 0x0000694f0600d986 */ /* 0x0005e2000c101126 */
[----:B------:R-:W-:Y:S01]  /*4fd0*/  ISETP.LT.OR P5, PT, R3, 0x79, !P0 ;  /* 0x000000790300780c */ /* 0x000fe200047a1670 */
[----:B------:R-:W-:-:S04]  /*4fe0*/  @!P4 IMAD R81, R81, R19, RZ ;  /* 0x000000135151c224 */ /* 0x000fc800078e02ff */
[-C--:B-1----:R-:W-:Y:S01]  /*4ff0*/  @!P3 IMAD R13, R80, R19.reuse, RZ ;  /* 0x00000013500db224 */ /* 0x082fe200078e02ff */
[----:B------:R2:W-:Y:S01]  /*5000*/  @!P4 STG.E.U8 desc[UR38][R4.64+0x71], R81 ;  /* 0x000071510400c986 */ /* 0x0005e2000c101126 */
[C---:B------:R-:W-:Y:S02]  /*5010*/  ISETP.LT.OR P4, PT, R3.reuse, 0x72, !P0 ;  /* 0x000000720300780c */ /* 0x040fe40004781670 */
[C---:B------:R-:W-:Y:S01]  /*5020*/  ISETP.LT.OR P0, PT, R3.reuse, 0x7a, !P0 ;  /* 0x0000007a0300780c */ /* 0x040fe20004701670 */
[----:B------:R2:W-:Y:S01]  /*5030*/  @!P3 STG.E.U8 desc[UR38][R4.64+0x70], R13 ;  /* 0x0000700d0400b986 */ /* 0x0005e2000c101126 */
[C---:B------:R-:W-:Y:S02]  /*5040*/  ISETP.LT.OR P3, PT, R3.reuse, 0x79, !P1 ;  /* 0x000000790300780c */ /* 0x040fe40004f61670 */
[----:B------:R-:W-:Y:S01]  /*5050*/  ISETP.LT.OR P1, PT, R3, 0x7a, !P1 ;  /* 0x0000007a0300780c */ /* 0x000fe20004f21670 */
[-C--:B------:R-:W-:Y:S02]  /*5060*/  @!P2 IMAD R3, R82, R19.reuse, RZ ;  /* 0x000000135203a224 */ /* 0x080fe400078e02ff */
[----:B0-----:R-:W-:-:S03]  /*5070*/  @!P5 IMAD R11, R86, R19, RZ ;  /* 0x00000013560bd224 */ /* 0x001fc600078e02ff */
[----:B------:R2:W-:Y:S01]  /*5080*/  @!P2 STG.E.U8 desc[UR38][R6.64+0x70], R3 ;  /* 0x000070030600a986 */ /* 0x0005e2000c101126 */
[-C--:B------:R-:W-:Y:S02]  /*5090*/  @!P4 IMAD R83, R83, R19.reuse, RZ ;  /* 0x000000135353c224 */ /* 0x080fe400078e02ff */
[-C--:B------:R-:W-:Y:S02]  /*50a0*/  @!P0 IMAD R87, R87, R19.reuse, RZ ;  /* 0x0000001357578224 */ /* 0x080fe400078e02ff */
[-C--:B------:R-:W-:Y:S01]  /*50b0*/  @!P3 IMAD R9, R84, R19.reuse, RZ ;  /* 0x000000135409b224 */ /* 0x080fe200078e02ff */
[----:B------:R2:W-:Y:S01]  /*50c0*/  @!P4 STG.E.U8 desc[UR38][R6.64+0x71], R83 ;  /* 0x000071530600c986 */ /* 0x0005e2000c101126 */
[----:B------:R-:W-:-:S03]  /*50d0*/  @!P1 IMAD R85, R85, R19, RZ ;  /* 0x0000001355559224 */ /* 0x000fc600078e02ff */
[----:B------:R2:W-:Y:S04]  /*50e0*/  @!P3 STG.E.U8 desc[UR38][R4.64+0x78], R9 ;  /* 0x000078090400b986 */ /* 0x0005e8000c101126 */
[----:B------:R2:W-:Y:S04]  /*50f0*/  @!P1 STG.E.U8 desc[UR38][R4.64+0x79], R85 ;  /* 0x0000795504009986 */ /* 0x0005e8000c101126 */
[----:B------:R2:W-:Y:S04]  /*5100*/  @!P5 STG.E.U8 desc[UR38][R6.64+0x78], R11 ;  /* 0x0000780b0600d986 */ /* 0x0005e8000c101126 */
[----:B------:R2:W-:Y:S02]  /*5110*/  @!P0 STG.E.U8 desc[UR38][R6.64+0x79], R87 ;  /* 0x0000795706008986 */ /* 0x0005e4000c101126 */
.L_x_159:
[----:B------:R-:W-:Y:S05]  /*5120*/  BSYNC B0 ;  /* 0x0000000000007941 */ /* 0x000fea0003800000 */
.L_x_29:
[----:B------:R-:W-:Y:S01]  /*5130*/  IADD3 R16, P0, R16, UR36, RZ ;  /* 0x0000002410107c10 */ /* 0x000fe2000ff1e0ff */
[----:B------:R-:W-:Y:S01]  /*5140*/  ULDC.64 UR4, c[0x0][0x650] ;  /* 0x0001940000047ab9 */ /* 0x000fe20000000a00 */
[----:B--2---:R-:W-:Y:S01]  /*5150*/  PRMT R3, RZ, 0x7610, R3 ;  /* 0x00007610ff037816 */ /* 0x004fe20000000003 */
[----:B------:R-:W-:Y:S01]  /*5160*/  IMAD.MOV.U32 R98, RZ, RZ, -0x1 ;  /* 0xffffffffff627424 */ /* 0x000fe200078e00ff */
[----:B------:R-:W-:Y:S01]  /*5170*/  IADD3.X R17, R17, UR42, RZ, P0, !PT ;  /* 0x0000002a11117c10 */ /* 0x000fe200087fe4ff */
[----:B------:R-:W-:Y:S01]  /*5180*/  IMAD.MOV.U32 R96, RZ, RZ, -0x1 ;  /* 0xffffffffff607424 */ /* 0x000fe200078e00ff */
[----:B------:R-:W-:-:S04]  /*5190*/  ISETP.GE.U32.AND P0, PT, R16, UR4, PT ;  /* 0x0000000410007c0c */ /* 0x000fc8000bf06070 */
[----:B------:R-:W-:-:S13]  /*51a0*/  ISETP.GE.U32.AND.EX P0, PT, R17, UR5, PT, P0 ;  /* 0x0000000511007c0c */ /* 0x000fda000bf06100 */
[----:B------:R-:W-:Y:S05]  /*51b0*/  @P0 BRA `(.L_x_160) ;  /* 0x0000000400500947 */ /* 0x000fea0003800000 */
[----:B------:R-:W2:Y:S01]  /*51c0*/  LDC.64 R10, c[0x0][0x628] ;  /* 0x00018a00ff0a7b82 */ /* 0x000ea20000000a00 */
[----:B------:R-:W3:Y:S01]  /*51d0*/  S2R R20, SR_CTAID.X ;  /* 0x0000000000147919 */ /* 0x000ee20000002500 */
[----:B------:R-:W-:Y:S02]  /*51e0*/  IMAD.MOV.U32 R8, RZ, RZ, R16 ;  /* 0x000000ffff087224 */ /* 0x000fe400078e0010 */
[----:B------:R-:W-:Y:S01]  /*51f0*/  IMAD.MOV.U32 R9, RZ, RZ, R17 ;  /* 0x000000ffff097224 */ /* 0x000fe200078e0011 */
[----:B------:R-:W0:Y:S03]  /*5200*/  S2R R21, SR_CTAID.Y ;  /* 0x0000000000157919 */ /* 0x000e260000002600 */
[----:B------:R-:W0:Y:S08]  /*5210*/  LDC R0, c[0x0][0x630] ;  /* 0x00018c00ff007b82 */ /* 0x000e300000000800 */
[----:B------:R-:W0:Y:S01]  /*5220*/  LDC.64 R14, c[0x0][0x620] ;  /* 0x00018800ff0e7b82 */ /* 0x000e220000000a00 */
[----:B--2---:R-:W-:-:S04]  /*5230*/  ISETP.NE.U32.AND P0, PT, R10, RZ, PT ;  /* 0x000000ff0a00720c */ /* 0x004fc80003f05070 */
[----:B------:R-:W-:-:S13]  /*5240*/  ISETP.NE.AND.EX P0, PT, R11, RZ, PT, P0 ;  /* 0x000000ff0b00720c */ /* 0x000fda0003f05300 */
[----:B0--3--:R-:W-:Y:S05]  /*5250*/  @!P0 BRA `(.L_x_161) ;  /* 0x0000000000288947 */ /* 0x009fea0003800000 */
[----:B------:R-:W0:Y:S02]  /*5260*/  LDC R3, c[0x0][0x634] ;  /* 0x00018d00ff037b82 */ /* 0x000e240000000800 */
[----:B0-----:R-:W-:-:S05]  /*5270*/  IADD3 R3, P0, R16, R3, RZ ;  /* 0x0000000310037210 */ /* 0x001fca0007f1e0ff */
[----:B------:R-:W-:-:S04]  /*5280*/  IMAD.X R13, RZ, RZ, R17, P0 ;  /* 0x000000ffff0d7224 */ /* 0x000fc800000e0611 */
[----:B------:R-:W-:-:S04]  /*5290*/  IMAD.WIDE.U32 R4, R13, R10, RZ ;  /* 0x0000000a0d047225 */ /* 0x000fc800078e00ff */
[----:B-1--4-:R-:W-:-:S04]  /*52a0*/  IMAD.WIDE.U32 R6, P0, R3, R11, R4 ;  /* 0x0000000b03067225 */ /* 0x012fc80007800004 */
[----:B------:R-:W-:-:S04]  /*52b0*/  IMAD.WIDE.U32 R4, R3, R10, RZ ;  /* 0x0000000a03047225 */ /* 0x000fc800078e00ff */
[----:B------:R-:W-:Y:S01]  /*52c0*/  IMAD.X R9, RZ, RZ, RZ, P0 ;  /* 0x000000ffff097224 */ /* 0x000fe200000e06ff */
[----:B------:R-:W-:Y:S01]  /*52d0*/  IADD3 RZ, P0, R5, R6, RZ ;  /* 0x0000000605ff7210 */ /* 0x000fe20007f1e0ff */
[----:B------:R-:W-:-:S04]  /*52e0*/  IMAD.MOV.U32 R8, RZ, RZ, R7 ;  /* 0x000000ffff087224 */ /* 0x000fc800078e0007 */
[----:B------:R-:W-:-:S08]  /*52f0*/  IMAD.WIDE.U32.X R8, R13, R11, R8, P0 ;  /* 0x0000000b0d087225 */ /* 0x000fd000000e0408 */
.L_x_161:
[----:B------:R-:W0:Y:S01]  /*5300*/  LDC.64 R28, c[0x0][0x640] ;  /* 0x00019000ff1c7b82 */ /* 0x000e220000000a00 */
[-CC-:B------:R-:W-:Y:S01]  /*5310*/  SHF.R.U64 R96, R8, R0.reuse, R9.reuse ;  /* 0x0000000008607219 */ /* 0x180fe20000001209 */
[----:B------:R-:W-:Y:S01]  /*5320*/  ULDC UR4, c[0x0][0x150] ;  /* 0x0000540000047ab9 */ /* 0x000fe20000000800 */
[----:B------:R-:W-:Y:S02]  /*5330*/  SHF.R.U32.HI R0, RZ, R0, R9 ;  /* 0x00000000ff007219 */ /* 0x000fe40000011609 */
[----:B------:R-:W-:Y:S02]  /*5340*/  IADD3 R3, P0, RZ, -R96, RZ ;  /* 0x80000060ff037210 */ /* 0x000fe40007f1e0ff */
[----:B-1--4-:R-:W-:Y:S01]  /*5350*/  I2FP.F32.U32 R7, R20 ;  /* 0x0000001400077245 */ /* 0x012fe20000201000 */
[----:B------:R-:W1:Y:S02]  /*5360*/  LDC R6, c[0x0][0x618] ;  /* 0x00018600ff067b82 */ /* 0x000e640000000800 */
[----:B------:R-:W-:-:S02]  /*5370*/  IMAD.X R5, RZ, RZ, ~R0, P0 ;  /* 0x000000ffff057224 */ /* 0x000fc400000e0e00 */
[----:B------:R-:W-:Y:S01]  /*5380*/  FMUL R7, R7, UR4 ;  /* 0x0000000407077c20 */ /* 0x000fe20008400000 */
[----:B------:R-:W-:Y:S01]  /*5390*/  ULDC UR4, c[0x0][0x154] ;  /* 0x0000550000047ab9 */ /* 0x000fe20000000800 */
[-C--:B------:R-:W-:Y:S02]  /*53a0*/  IMAD R0, R5, R14.reuse, RZ ;  /* 0x0000000e05007224 */ /* 0x080fe400078e02ff */
[----:B------:R-:W2:Y:S01]  /*53b0*/  LDC R8, c[0x0][0x608] ;  /* 0x00018200ff087b82 */ /* 0x000ea20000000800 */
[C---:B------:R-:W-:Y:S01]  /*53c0*/  IMAD.WIDE.U32 R4, R3.reuse, R14, R16 ;  /* 0x0000000e03047225 */ /* 0x040fe200078e0010 */
[----:B------:R-:W3:Y:S03]  /*53d0*/  F2I.U32.TRUNC.NTZ R7, R7 ;  /* 0x0000000700077305 */ /* 0x000ee6000020f000 */
[----:B------:R-:W-:Y:S01]  /*53e0*/  IMAD R3, R3, R15, R0 ;  /* 0x0000000f03037224 */ /* 0x000fe200078e0200 */
[----:B------:R-:W-:-:S02]  /*53f0*/  I2FP.F32.U32 R0, R21 ;  /* 0x0000001500007245 */ /* 0x000fc40000201000 */
[----:B------:R-:W4:Y:S01]  /*5400*/  LDC R26, c[0x0][0x658] ;  /* 0x00019600ff1a7b82 */ /* 0x000f220000000800 */
[----:B------:R-:W-:Y:S01]  /*5410*/  IMAD.IADD R3, R5, 0x1, R3 ;  /* 0x0000000105037824 */ /* 0x000fe200078e0203 */
[----:B0-----:R-:W-:Y:S01]  /*5420*/  ISETP.NE.U32.AND P0, PT, R28, RZ, PT ;  /* 0x000000ff1c00720c */ /* 0x001fe20003f05070 */
[----:B------:R-:W-:-:S03]  /*5430*/  FMUL R0, R0, UR4 ;  /* 0x0000000400007c20 */ /* 0x000fc60008400000 */
[----:B------:R-:W-:Y:S01]  /*5440*/  ISETP.NE.AND.EX P0, PT, R29, RZ, PT, P0 ;  /* 0x000000ff1d00720c */ /* 0x000fe20003f05300 */
[----:B------:R0:W0:Y:S01]  /*5450*/  F2I.U32.TRUNC.NTZ R14, R0 ;  /* 0x00000000000e7305 */ /* 0x000022000020f000 */
[----:B------:R-:W0:Y:S01]  /*5460*/  LDC R9, c[0x0][0x144] ;  /* 0x00005100ff097b82 */ /* 0x000e220000000800 */
[-C--:B-1----:R-:W-:Y:S01]  /*5470*/  SHF.R.U64 R10, R4, R6.reuse, R3 ;  /* 0x00000006040a7219 */ /* 0x082fe20000001203 */
[----:B---3--:R-:W-:Y:S01]  /*5480*/  IMAD.MOV R7, RZ, RZ, -R7 ;  /* 0x000000ffff077224 */ /* 0x008fe200078e0a07 */
[----:B------:R-:W-:-:S05]  /*5490*/  SHF.R.U32.HI R3, RZ, R6, R3 ;  /* 0x00000006ff037219 */ /* 0x000fca0000011603 */
[----:B------:R-:W1:Y:S01]  /*54a0*/  LDC R24, c[0x0][0x148] ;  /* 0x00005200ff187b82 */ /* 0x000e620000000800 */
[-CC-:B--2---:R-:W-:Y:S02]  /*54b0*/  SHF.R.U64 R12, R10, R8.reuse, R3.reuse ;  /* 0x000000080a0c7219 */ /* 0x184fe40000001203 */
[----:B------:R-:W-:-:S05]  /*54c0*/  SHF.R.U32.HI R3, RZ, R8, R3 ;  /* 0x00000008ff037219 */ /* 0x000fca0000011603 */
[----:B------:R-:W2:Y:S01]  /*54d0*/  LDC R15, c[0x0][0x600] ;  /* 0x00018000ff0f7b82 */ /* 0x000ea20000000800 */
[-CC-:B----4-:R-:W-:Y:S02]  /*54e0*/  SHF.R.U64 R13, R12, R26.reuse, R3.reuse ;  /* 0x0000001a0c0d7219 */ /* 0x190fe40000001203 */
[----:B------:R-:W-:-:S03]  /*54f0*/  SHF.R.U32.HI R5, RZ, R26, R3 ;  /* 0x0000001aff057219 */ /* 0x000fc60000011603 */
[----:B------:R-:W-:Y:S02]  /*5500*/  IMAD.MOV.U32 R4, RZ, RZ, R13 ;  /* 0x000000ffff047224 */ /* 0x000fe400078e000d */
[----:B------:R-:W3:Y:S01]  /*5510*/  LDC R27, c[0x0][0x648] ;  /* 0x00019200ff1b7b82 */ /* 0x000ee20000000800 */
[----:B0-----:R-:W-:-:S07]  /*5520*/  IMAD R25, R9, R7, R20 ;  /* 0x0000000709197224 */ /* 0x001fce00078e0214 */
[----:B------:R-:W0:Y:S08]  /*5530*/  LDC R30, c[0x0][0x638] ;  /* 0x00018e00ff1e7b82 */ /* 0x000e300000000800 */
[----:B------:R-:W4:Y:S01]  /*5540*/  LDC R31, c[0x0][0x610] ;  /* 0x00018400ff1f7b82 */ /* 0x000f220000000800 */
[----:B-1----:R-:W-:Y:S05]  /*5550*/  @!P0 BRA `(.L_x_162) ;  /* 0x0000000000288947 */ /* 0x002fea0003800000 */
        /* <DEDUP_REMOVED lines=10> */
.L_x_162:
[----:B------:R-:W-:Y:S01]  /*5600*/  ISETP.NE.AND P0, PT, R2, 0x1, PT ;  /* 0x000000010200780c */ /* 0x000fe20003f05270 */
[----:B------:R-:W-:Y:S01]  /*5610*/  IMAD.MOV R14, RZ, RZ, -R14 ;  /* 0x000000ffff0e7224 */ /* 0x000fe200078e0a0e */
[----:B---3--:R-:W-:Y:S01]  /*5620*/  SHF.R.U64 R0, R4, R27, R5 ;  /* 0x0000001b04007219 */ /* 0x008fe20000001205 */
[----:B--2---:R-:W-:Y:S01]  /*5630*/  VIADD R5, R15, 0xffffffff ;  /* 0xffffffff0f057836 */ /* 0x004fe20000000000 */
[----:B------:R-:W-:-:S03]  /*5640*/  LOP3.LUT R3, R12, R93, RZ, 0xc0, !PT ;  /* 0x0000005d0c037212 */ /* 0x000fc600078ec0ff */
[----:B------:R-:W-:Y:S01]  /*5650*/  IMAD.MOV R4, RZ, RZ, -R0 ;  /* 0x000000ffff047224 */ /* 0x000fe200078e0a00 */
[----:B------:R-:W-:Y:S01]  /*5660*/  LOP3.LUT R10, R10, R5, RZ, 0xc0, !PT ;  /* 0x000000050a0a7212 */ /* 0x000fe200078ec0ff */
[----:B------:R-:W-:Y:S02]  /*5670*/  IMAD R0, R90, R0, R3 ;  /* 0x000000005a007224 */ /* 0x000fe400078e0203 */
[----:B0-----:R-:W-:Y:S02]  /*5680*/  IMAD R3, R4, R30, R13 ;  /* 0x0000001e04037224 */ /* 0x001fe400078e020d */
[----:B------:R-:W-:Y:S02]  /*5690*/  @P0 IMAD R25, R24, R14, R21 ;  /* 0x0000000e18190224 */ /* 0x000fe400078e0215 */
[----:B------:R-:W-:Y:S02]  /*56a0*/  IMAD R5, R3, R15, R10 ;  /* 0x0000000f03057224 */ /* 0x000fe400078e020a */
[----:B----4-:R-:W-:-:S02]  /*56b0*/  IMAD R0, R0, R31, R25 ;  /* 0x0000001f00007224 */ /* 0x010fc400078e0219 */
[----:B------:R-:W-:-:S03]  /*56c0*/  IMAD.MOV.U32 R4, RZ, RZ, 0x1 ;  /* 0x00000001ff047424 */ /* 0x000fc600078e00ff */
[----:B------:R-:W-:Y:S02]  /*56d0*/  SEL R98, R5, R0, !P0 ;  /* 0x0000000005627207 */ /* 0x000fe40004000000 */
[----:B------:R-:W-:Y:S02]  /*56e0*/  PRMT R3, R4, 0x7610, R3 ;  /* 0x0000761004037816 */ /* 0x000fe40000000003 */
[----:B------:R-:W-:-:S07]  /*56f0*/  SEL R0, R0, R5, !P0 ;  /* 0x0000000500007207 */ /* 0x000fce0004000000 */
.L_x_160:
[----:B------:R-:W-:Y:S01]  /*5700*/  LOP3.LUT P0, RZ, R3, 0xff, RZ, 0xc0, !PT ;  /* 0x000000ff03ff7812 */ /* 0x000fe2000780c0ff */
[----:B------:R-:W-:-:S12]  /*5710*/  IMAD.MOV.U32 R97, RZ, RZ, R0 ;  /* 0x000000ffff617224 */ /* 0x000fd800078e0000 */
[----:B------:R-:W-:Y:S05]  /*5720*/  @P0 BRA `(.L_x_163) ;  /* 0xffffffbc00580947 */ /* 0x000fea000383ffff */
[----:B------:R-:W-:Y:S05]  /*5730*/  EXIT ;  /* 0x000000000000794d */ /* 0x000fea0003800000 */
.L_x_4:
        /* <DEDUP_REMOVED lines=26> */
.L_x_165:
[--C-:B------:R-:W-:Y:S01]  /*58e0*/  SHF.R.U64 R14, R12, R20, R13.reuse ;  /* 0x000000140c0e7219 */ /* 0x100fe2000000120d */
[----:B------:R-:W0:Y:S01]  /*58f0*/  LDC R24, c[0x0][0x618] ;  /* 0x00018600ff187b82 */ /* 0x000e220000000800 */
[----:B------:R-:W-:Y:S01]  /*5900*/  I2FP.F32.U32 R8, R6 ;  /* 0x0000000600087245 */ /* 0x000fe20000201000 */
[----:B------:R-:W-:Y:S01]  /*5910*/  ULDC UR4, c[0x0][0x150] ;  /* 0x0000540000047ab9 */ /* 0x000fe20000000800 */
[----:B------:R-:W-:Y:S02]  /*5920*/  SHF.R.U32.HI R7, RZ, R20, R13 ;  /* 0x00000014ff077219 */ /* 0x000fe4000001160d */
[----:B------:R-:W-:Y:S01]  /*5930*/  IADD3 R11, P0, RZ, -R14, RZ ;  /* 0x8000000eff0b7210 */ /* 0x000fe20007f1e0ff */
[----:B------:R-:W-:Y:S01]  /*5940*/  FMUL R13, R8, UR4 ;  /* 0x00000004080d7c20 */ /* 0x000fe20008400000 */
[----:B------:R-:W-:Y:S01]  /*5950*/  ULDC UR4, c[0x0][0x154] ;  /* 0x0000550000047ab9 */ /* 0x000fe20000000800 */
[----:B------:R-:W1:Y:S02]  /*5960*/  LDC.64 R26, c[0x0][0x640] ;  /* 0x00019000ff1a7b82 */ /* 0x000e640000000a00 */
[----:B------:R-:W-:-:S02]  /*5970*/  IMAD.X R7, RZ, RZ, ~R7, P0 ;  /* 0x000000ffff077224 */ /* 0x000fc400000e0e07 */
[----:B------:R-:W2:Y:S01]  /*5980*/  F2I.U32.TRUNC.NTZ R13, R13 ;  /* 0x0000000d000d7305 */ /* 0x000ea2000020f000 */
[----:B------:R-:W-:-:S03]  /*5990*/  IMAD.WIDE.U32 R8, R11, R22, R16 ;  /* 0x000000160b087225 */ /* 0x000fc600078e0010 */
[----:B------:R-:W3:Y:S01]  /*59a0*/  LDC R15, c[0x0][0x144] ;  /* 0x00005100ff0f7b82 */ /* 0x000ee20000000800 */
[----:B------:R-:W-:-:S04]  /*59b0*/  IMAD R10, R7, R22, RZ ;  /* 0x00000016070a7224 */ /* 0x000fc800078e02ff */
[----:B------:R-:W-:Y:S02]  /*59c0*/  IMAD R7, R11, R23, R10 ;  /* 0x000000170b077224 */ /* 0x000fe400078e020a */
[----:B------:R-:W-:Y:S01]  /*59d0*/  IMAD.MOV.U32 R10, RZ, RZ, -0x1 ;  /* 0xffffffffff0a7424 */ /* 0x000fe200078e00ff */
[----:B------:R-:W4:Y:S01]  /*59e0*/  LDC R20, c[0x0][0x608] ;  /* 0x00018200ff147b82 */ /* 0x000f220000000800 */
[----:B------:R-:W-:Y:S01]  /*59f0*/  IMAD.IADD R7, R9, 0x1, R7 ;  /* 0x0000000109077824 */ /* 0x000fe200078e0207 */
[----:B------:R-:W-:-:S04]  /*5a00*/  I2FP.F32.U32 R9, R3 ;  /* 0x0000000300097245 */ /* 0x000fc80000201000 */
[-C--:B0-----:R-:W-:Y:S01]  /*5a10*/  SHF.R.U64 R12, R8, R24.reuse, R7 ;  /* 0x00000018080c7219 */ /* 0x081fe20000001207 */
[----:B--2---:R-:W-:Y:S01]  /*5a20*/  IMAD.MOV R8, RZ, RZ, -R13 ;  /* 0x000000ffff087224 */ /* 0x004fe200078e0a0d */
[----:B------:R-:W0:Y:S01]  /*5a30*/  LDC R11, c[0x0][0x658] ;  /* 0x00019600ff0b7b82 */ /* 0x000e220000000800 */
[----:B-1----:R-:W-:Y:S01]  /*5a40*/  ISETP.NE.U32.AND P0, PT, R26, RZ, PT ;  /* 0x000000ff1a00720c */ /* 0x002fe20003f05070 */
[----:B------:R-:W-:Y:S01]  /*5a50*/  FMUL R9, R9, UR4 ;  /* 0x0000000409097c20 */ /* 0x000fe20008400000 */
[----:B------:R-:W-:Y:S02]  /*5a60*/  SHF.R.U32.HI R7, RZ, R24, R7 ;  /* 0x00000018ff077219 */ /* 0x000fe40000011607 */
[----:B------:R-:W-:-:S03]  /*5a70*/  ISETP.NE.AND.EX P0, PT, R27, RZ, PT, P0 ;  /* 0x000000ff1b00720c */ /* 0x000fc60003f05300 */
[----:B------:R-:W1:Y:S01]  /*5a80*/  LDC R22, c[0x0][0x148] ;  /* 0x00005200ff167b82 */ /* 0x000e620000000800 */
[----:B---3--:R-:W-:Y:S02]  /*5a90*/  IMAD R23, R15, R8, R6 ;  /* 0x000000080f177224 */ /* 0x008fe400078e0206 */
[----:B------:R-:W-:-:S05]  /*5aa0*/  IMAD.MOV.U32 R8, RZ, RZ, 0x1 ;  /* 0x00000001ff087424 */ /* 0x000fca00078e00ff */
[----:B------:R-:W2:Y:S01]  /*5ab0*/  LDC R21, c[0x0][0x600] ;  /* 0x00018000ff157b82 */ /* 0x000ea20000000800 */
[-CC-:B----4-:R-:W-:Y:S02]  /*5ac0*/  SHF.R.U64 R15, R12, R20.reuse, R7.reuse ;  /* 0x000000140c0f7219 */ /* 0x190fe40000001207 */
[----:B------:R-:W-:Y:S02]  /*5ad0*/  SHF.R.U32.HI R6, RZ, R20, R7 ;  /* 0x00000014ff067219 */ /* 0x000fe40000011607 */
[----:B------:R3:W4:Y:S03]  /*5ae0*/  F2I.U32.TRUNC.NTZ R20, R9 ;  /* 0x0000000900147305 */ /* 0x000726000020f000 */
[----:B------:R-:W1:Y:S01]  /*5af0*/  LDC R25, c[0x0][0x648] ;  /* 0x00019200ff197b82 */ /* 0x000e620000000800 */
[-C--:B0-----:R-:W-:Y:S02]  /*5b00*/  SHF.R.U64 R19, R15, R11.reuse, R6 ;  /* 0x0000000b0f137219 */ /* 0x081fe40000001206 */
[----:B------:R-:W-:-:S02]  /*5b10*/  SHF.L.U32 R10, R10, R11, RZ ;  /* 0x0000000b0a0a7219 */ /* 0x000fc400000006ff */
[-C--:B------:R-:W-:Y:S01]  /*5b20*/  SHF.R.U32.HI R7, RZ, R11.reuse, R6 ;  /* 0x0000000bff077219 */ /* 0x080fe20000011606 */
[----:B------:R-:W-:Y:S01]  /*5b30*/  IMAD.MOV.U32 R6, RZ, RZ, R19 ;  /* 0x000000ffff067224 */ /* 0x000fe200078e0013 */
[----:B------:R-:W-:Y:S01]  /*5b40*/  SHF.L.U32 R24, R8, R11, RZ ;  /* 0x0000000b08187219 */ /* 0x000fe200000006ff */
[----:B------:R-:W0:Y:S01]  /*5b50*/  LDC R28, c[0x0][0x638] ;  /* 0x00018e00ff1c7b82 */ /* 0x000e220000000800 */
[----:B------:R-:W-:-:S07]  /*5b60*/  LOP3.LUT R30, RZ, R10, RZ, 0x33, !PT ;  /* 0x0000000aff1e7212 */ /* 0x000fce00078e33ff */
[----:B------:R-:W0:Y:S01]  /*5b70*/  LDC R29, c[0x0][0x610] ;  /* 0x00018400ff1d7b82 */ /* 0x000e220000000800 */
[----:B---34-:R-:W-:Y:S05]  /*5b80*/  @!P0 BRA `(.L_x_166) ;  /* 0x0000000000288947 */ /* 0x018fea0003800000 */
[----:B------:R-:W3:Y:S02]  /*5b90*/  LDC R6, c[0x0][0x64c] ;  /* 0x00019300ff067b82 */ /* 0x000ee40000000800 */
[----:B---3--:R-:W-:-:S05]  /*5ba0*/  IADD3 R11, P0, R19, R6, RZ ;  /* 0x00000006130b7210 */ /* 0x008fca0007f1e0ff */
        /* <DEDUP_REMOVED lines=8> */
.L_x_166:
[----:B------:R-:W-:Y:S01]  /*5c30*/  ISETP.NE.AND P0, PT, R2, 0x1, PT ;  /* 0x000000010200780c */ /* 0x000fe20003f05270 */
[----:B--2---:R-:W-:Y:S01]  /*5c40*/  VIADD R9, R21, 0xffffffff ;  /* 0xffffffff15097836 */ /* 0x004fe20000000000 */
[----:B-1----:R-:W-:Y:S01]  /*5c50*/  SHF.R.U64 R7, R6, R25, R7 ;  /* 0x0000001906077219 */ /* 0x002fe20000001207 */
[----:B------:R-:W-:Y:S01]  /*5c60*/  IMAD.MOV R20, RZ, RZ, -R20 ;  /* 0x000000ffff147224 */ /* 0x000fe200078e0a14 */
[----:B------:R-:W-:Y:S02]  /*5c70*/  LOP3.LUT R6, R15, R30, RZ, 0xc0, !PT ;  /* 0x0000001e0f067212 */ /* 0x000fe400078ec0ff */
[----:B------:R-:W-:Y:S01]  /*5c80*/  LOP3.LUT R12, R12, R9, RZ, 0xc0, !PT ;  /* 0x000000090c0c7212 */ /* 0x000fe200078ec0ff */
[----:B------:R-:W-:Y:S02]  /*5c90*/  IMAD.MOV R8, RZ, RZ, -R7 ;  /* 0x000000ffff087224 */ /* 0x000fe400078e0a07 */
[----:B------:R-:W-:Y:S02]  /*5ca0*/  IMAD R6, R24, R7, R6 ;  /* 0x0000000718067224 */ /* 0x000fe400078e0206 */
[----:B------:R-:W-:-:S02]  /*5cb0*/  IMAD.MOV.U32 R9, RZ, RZ, 0x1 ;  /* 0x00000001ff097424 */ /* 0x000fc400078e00ff */
[----:B------:R-:W-:Y:S02]  /*5cc0*/  @P0 IMAD R23, R22, R20, R3 ;  /* 0x0000001416170224 */ /* 0x000fe400078e0203 */
[----:B0-----:R-:W-:Y:S02]  /*5cd0*/  IMAD R3, R8, R28, R19 ;  /* 0x0000001c08037224 */ /* 0x001fe400078e0213 */
[----:B------:R-:W-:Y:S02]  /*5ce0*/  IMAD R19, R6, R29, R23 ;  /* 0x0000001d06137224 */ /* 0x000fe400078e0217 */
[----:B------:R-:W-:Y:S02]  /*5cf0*/  IMAD R6, R3, R21, R12 ;  /* 0x0000001503067224 */ /* 0x000fe400078e020c */
[----:B------:R-:W-:-:S03]  /*5d00*/  IMAD.MOV.U32 R8, RZ, RZ, R14 ;  /* 0x000000ffff087224 */ /* 0x000fc600078e000e */
[----:B------:R-:W-:Y:S02]  /*5d10*/  SEL R20, R6, R19, !P0 ;  /* 0x0000001306147207 */ /* 0x000fe40004000000 */
[----:B------:R-:W-:-:S07]  /*5d20*/  SEL R19, R19, R6, !P0 ;  /* 0x0000000613137207 */ /* 0x000fce0004000000 */
.L_x_164:
[----:B------:R-:W-:-:S08]  /*5d30*/  NOP ;  /* 0x0000000000007918 */ /* 0x000fd00000000000 */
[----:B------:R-:W0:-:S00]  /*5d40*/  USETMAXREG.DEALLOC.CTAPOOL 0x28 ;  /* 0x00000028000079c8 */ /* 0x000e0000080e0500 */
[----:B0-----:R-:W-:-:S13]  /*5d50*/  ISETP.NE.AND P0, PT, R0, RZ, PT ;  /* 0x000000ff0000720c */ /* 0x001fda0003f05270 */
[----:B------:R-:W-:Y:S05]  /*5d60*/  @P0 EXIT ;  /* 0x000000000000094d */ /* 0x000fea0003800000 */
[----:B------:R-:W-:Y:S01]  /*5d70*/  LOP3.LUT P0, RZ, R9, 0xff, RZ, 0xc0, !PT ;  /* 0x000000ff09ff7812 */ /* 0x000fe2000780c0ff */
[----:B------:R-:W-:Y:S02]  /*5d80*/  IMAD.MOV.U32 R3, RZ, RZ, 0x1 ;  /* 0x00000001ff037424 */ /* 0x000fe400078e00ff */
[----:B------:R-:W-:-:S10]  /*5d90*/  IMAD.MOV.U32 R0, RZ, RZ, RZ ;  /* 0x000000ffff007224 */ /* 0x000fd400078e00ff */
[----:B------:R-:W-:Y:S05]  /*5da0*/  @!P0 BRA `(.L_x_167) ;  /* 0x0000000c000c8947 */ /* 0x000fea0003800000 */
[----:B------:R-:W0:Y:S01]  /*5db0*/  LDC R0, c[0x0][0x28c] ;  /* 0x0000a300ff007b82 */ /* 0x000e220000000800 */
[----:B------:R-:W-:Y:S01]  /*5dc0*/  LOP3.LUT P0, RZ, R4, 0x1f, RZ, 0xc0, !PT ;  /* 0x0000001f04ff7812 */ /* 0x000fe2000780c0ff */
[----:B------:R-:W-:Y:S01]  /*5dd0*/  ULDC UR5, c[0x0][0x658] ;  /* 0x0001960000057ab9 */ /* 0x000fe20000000800 */
[----:B------:R-:W-:Y:S01]  /*5de0*/  UMOV UR6, 0xffffffff ;  /* 0xffffffff00067882 */ /* 0x000fe20000000000 */
[----:B------:R-:W-:Y:S01]  /*5df0*/  BSSY B0, `(.L_x_167) ;  /* 0x00000be000007945 */ /* 0x000fe20003800000 */
[----:B------:R-:W-:Y:S01]  /*5e00*/  USHF.L.U32 UR6, UR6, UR5, URZ ;  /* 0x0000000506067299 */ /* 0x000fe2000800063f */
[C---:B------:R-:W-:Y:S01]  /*5e10*/  ISETP.NE.AND P2, PT, R5.reuse, RZ, PT ;  /* 0x000000ff0500720c */ /* 0x040fe20003f45270 */
[----:B------:R-:W-:Y:S01]  /*5e20*/  IMAD.MOV.U32 R13, RZ, RZ, 0x1 ;  /* 0x00000001ff0d7424 */ /* 0x000fe200078e00ff */
[----:B------:R-:W-:Y:S01]  /*5e30*/  ISETP.NE.OR P0, PT, R5, RZ, !P0 ;  /* 0x000000ff0500720c */ /* 0x000fe20004705670 */
[----:B------:R-:W-:Y:S01]  /*5e40*/  ULDC UR4, c[0x0][0x600] ;  /* 0x0001800000047ab9 */ /* 0x000fe20000000800 */
[----:B------:R-:W-:Y:S01]  /*5e50*/  LOP3.LUT R12, R18, 0x2, RZ, 0xfc, !PT ;  /* 0x00000002120c7812 */ /* 0x000fe200078efcff */
[----:B------:R-:W-:Y:S01]  /*5e60*/  UMOV UR7, 0x1 ;  /* 0x0000000100077882 */ /* 0x000fe20000000000 */
[----:B------:R-:W-:-:S02]  /*5e70*/  UIADD3 UR15, UR4, -0x1, URZ ;  /* 0xffffffff040f7890 */ /* 0x000fc4000fffe03f */
[----:B------:R-:W-:Y:S02]  /*5e80*/  USHF.L.U32 UR17, UR7, UR5, URZ ;  /* 0x0000000507117299 */ /* 0x000fe4000800063f */
[----:B------:R-:W-:Y:S01]  /*5e90*/  ULOP3.LUT UR16, URZ, UR6, URZ, 0x33, !UPT ;  /* 0x000000063f107292 */ /* 0x000fe2000f8e333f */
[----:B------:R-:W-:Y:S01]  /*5ea0*/  ULDC.64 UR20, c[0x0][0x198] ;  /* 0x0000660000147ab9 */ /* 0x000fe20000000a00 */
[----:B0-----:R-:W-:-:S05]  /*5eb0*/  VIADD R0, R0, 0x1f ;  /* 0x0000001f00007836 */ /* 0x001fca0000000000 */
[----:B------:R-:W-:-:S04]  /*5ec0*/  SHF.R.S32.HI R3, RZ, 0x1f, R0 ;  /* 0x0000001fff037819 */ /* 0x000fc80000011400 */
[----:B------:R-:W-:Y:S01]  /*5ed0*/  LEA.HI R3, R3, R0, RZ, 0x5 ;  /* 0x0000000003037211 */ /* 0x000fe200078f28ff */
[----:B------:R-:W-:-:S03]  /*5ee0*/  IMAD.MOV.U32 R0, RZ, RZ, RZ ;  /* 0x000000ffff007224 */ /* 0x000fc600078e00ff */
[----:B------:R-:W-:Y:S01]  /*5ef0*/  SHF.R.S32.HI R11, RZ, 0x5, R3 ;  /* 0x00000005ff0b7819 */ /* 0x000fe20000011403 */
[----:B------:R-:W-:-:S04]  /*5f00*/  IMAD.MOV.U32 R3, RZ, RZ, 0x1 ;  /* 0x00000001ff037424 */ /* 0x000fc800078e00ff */
[----:B------:R-:W-:-:S07]  /*5f10*/  VIADD R10, R11, 0x1 ;  /* 0x000000010b0a7836 */ /* 0x000fce0000000000 */
.L_x_179:
[----:B------:R-:W-:-:S03]  /*5f20*/  UMOV UR4, 0xffffffff ;  /* 0xffffffff00047882 */ /* 0x000fc60000000000 */
[----:B------:R-:W-:Y:S05]  /*5f30*/  BRA.DIV UR4, `(.L_x_168) ;  /* 0x0000001a04f07947 */ /* 0x000fea000b800000 */
[----:B------:R-:W-:-:S13]  /*5f40*/  ELECT P6, URZ, PT ;  /* 0x00000000003f782f */ /* 0x000fda00038c0000 */
.L_x_214:
[----:B------:R-:W0:Y:S01]  /*5f50*/  LDC R4, c[0x0][0x28c] ;  /* 0x0000a300ff047b82 */ /* 0x000e220000000800 */
[----:B------:R-:W-:Y:S01]  /*5f60*/  BSSY B1, `(.L_x_169) ;  /* 0x0000035000017945 */ /* 0x000fe20003800000 */
[----:B0-----:R-:W-:-:S13]  /*5f70*/  ISETP.LT.OR P6, PT, R4, 0x1, !P6 ;  /* 0x000000010400780c */ /* 0x001fda00077c1670 */
[----:B------:R-:W-:Y:S05]  /*5f80*/  @P6 BRA `(.L_x_170) ;  /* 0x0000000000c86947 */ /* 0x000fea0003800000 */
[----:B------:R-:W-:Y:S02]  /*5f90*/  IMAD.SHL.U32 R20, R20, 0x80, RZ ;  /* 0x0000008014147824 */ /* 0x000fe400078e00ff */
[----:B------:R-:W-:Y:S02]  /*5fa0*/  IMAD.SHL.U32 R19, R19, 0x80, RZ ;  /* 0x0000008013137824 */ /* 0x000fe400078e00ff */
[----:B------:R-:W-:Y:S02]  /*5fb0*/  IMAD.MOV.U32 R21, RZ, RZ, RZ ;  /* 0x000000ffff157224 */ /* 0x000fe400078e00ff */
[----:B------:R-:W-:Y:S02]  /*5fc0*/  IMAD.MOV.U32 R4, RZ, RZ, R10 ;  /* 0x000000ffff047224 */ /* 0x000fe400078e000a */
[----:B------:R-:W-:Y:S02]  /*5fd0*/  IMAD.MOV.U32 R5, RZ, RZ, R3 ;  /* 0x000000ffff057224 */ /* 0x000fe400078e0003 */
[----:B------:R-:W-:-:S07]  /*5fe0*/  IMAD.MOV.U32 R6, RZ, RZ, R0 ;  /* 0x000000ffff067224 */ /* 0x000fce00078e0000 */
.L_x_174:
[----:B------:R-:W0:Y:S01]  /*5ff0*/  S2R R14, SR_CgaCtaId ;  /* 0x00000000000e7919 */ /* 0x000e220000008800 */
[----:B------:R-:W-:Y:S01]  /*6000*/  MOV R7, 0x400 ;  /* 0x0000040000077802 */ /* 0x000fe20000000f00 */
[----:B------:R-:W1:Y:S03]  /*6010*/  @!P2 LDC R9, c[0x0][0x500] ;  /* 0x00014000ff09ab82 */ /* 0x000e660000000800 */
[----:B0-----:R-:W-:Y:S02]  /*6020*/  LEA R15, R14, R7, 0x18 ;  /* 0x000000070e0f7211 */ /* 0x001fe400078ec0ff */
[----:B------:R-:W-:-:S03]  /*6030*/  SHF.L.U32 R7, R5, 0x1f, RZ ;  /* 0x0000001f05077819 */ /* 0x000fc600000006ff */
[----:B------:R-:W-:-:S04]  /*6040*/  IMAD R14, R6, 0x8, R15 ;  /* 0x00000008060e7824 */ /* 0x000fc800078e020f */
[----:B------:R-:W0:Y:S02]  /*6050*/  SYNCS.PHASECHK.TRANS64.TRYWAIT P1, [R14+URZ+0xe0], R7 ;  /* 0x0000e0070e0075a7 */ /* 0x000e24000802017f */
[----:B01----:R-:W-:Y:S05]  /*6060*/  @!P1 BRA `(.L_x_171) ;  /* 0x0000001800c49947 */ /* 0x003fea0003800000 */
.L_x_215:
[----:B0-----:R-:W-:Y:S01]  /*6070*/  PRMT R7, R12, 0x9910, RZ ;  /* 0x000099100c077816 */ /* 0x001fe200000000ff */
[----:B------:R0:W-:Y:S03]  /*6080*/  @!P2 SYNCS.ARRIVE.TRANS64 RZ, [R14+URZ], R9 ;  /* 0x000000090effa9a7 */ /* 0x0001e6000800003f */
[----:B------:R-:W-:-:S13]  /*6090*/  ISETP.NE.AND P1, PT, R7, 0x2, PT ;  /* 0x000000020700780c */ /* 0x000fda0003f25270 */
[----:B0-----:R-:W-:Y:S05]  /*60a0*/  @P1 BRA `(.L_x_172) ;  /* 0x0000000000041947 */ /* 0x001fea0003800000 */
[----:B------:R-:W-:Y:S01]  /*60b0*/  BPT.TRAP 0x1 ;  /* 0x000000040000795c */ /* 0x000fe20000300000 */
.L_x_172:
[----:B------:R-:W-:Y:S05]  /*60c0*/  @P0 BRA `(.L_x_173) ;  /* 0x0000000000040947 */ /* 0x000fea0003800000 */
[----:B------:R-:W-:Y:S01]  /*60d0*/  BPT.TRAP 0x1 ;  /* 0x000000040000795c */ /* 0x000fe20000300000 */
.L_x_173:
[----:B------:R-:W-:Y:S01]  /*60e0*/  IMAD R15, R6, 0x1000, R15 ;  /* 0x00001000060f7824 */ /* 0x000fe200078e020f */
[----:B------:R-:W-:Y:S01]  /*60f0*/  R2UR UR9, R14 ;  /* 0x000000000e0972ca */ /* 0x000fe200000e0000 */
[----:B------:R-:W-:Y:S01]  /*6100*/  VIADD R4, R4, 0xffffffff ;  /* 0xffffffff04047836 */ /* 0x000fe20000000000 */
[----:B------:R-:W-:Y:S01]  /*6110*/  UIADD3 UR4, UP0, UR20, 0xf0, URZ ;  /* 0x000000f014047890 */ /* 0x000fe2000ff1e03f */
[----:B------:R-:W-:Y:S01]  /*6120*/  R2UR UR11, R19 ;  /* 0x00000000130b72ca */ /* 0x000fe200000e0000 */
[----:B------:R-:W-:Y:S01]  /*6130*/  UIADD3 UR22, UP1, UR20, 0x1f0, URZ ;  /* 0x000001f014167890 */ /* 0x000fe2000ff3e03f */
[----:B------:R-:W-:Y:S01]  /*6140*/  R2UR UR8, R15 ;  /* 0x000000000f0872ca */ /* 0x000fe200000e0000 */
[----:B------:R-:W-:Y:S01]  /*6150*/  UIADD3.X UR5, URZ, UR21, URZ, UP0, !UPT ;  /* 0x000000153f057290 */ /* 0x000fe200087fe43f */
[C---:B------:R-:W-:Y:S01]  /*6160*/  R2UR UR10, R21.reuse ;  /* 0x00000000150a72ca */ /* 0x040fe200000e0000 */
[----:B------:R-:W-:Y:S01]  /*6170*/  VIADD R6, R6, 0x1 ;  /* 0x0000000106067836 */ /* 0x000fe20000000000 */
[----:B------:R-:W-:Y:S01]  /*6180*/  R2UR UR12, R8 ;  /* 0x00000000080c72ca */ /* 0x000fe200000e0000 */
[----:B------:R-:W-:Y:S01]  /*6190*/  UIADD3.X UR23, URZ, UR21, URZ, UP1, !UPT ;  /* 0x000000153f177290 */ /* 0x000fe20008ffe43f */
[----:B------:R-:W-:Y:S01]  /*61a0*/  R2UR UR18, R20 ;  /* 0x00000000141272ca */ /* 0x000fe200000e0000 */
[----:B------:R-:W-:Y:S01]  /*61b0*/  UMOV UR6, 0x0 ;  /* 0x0000000000067882 */ /* 0x000fe20000000000 */
[----:B------:R-:W-:Y:S01]  /*61c0*/  ISETP.GT.AND P3, PT, R4, 0x1, PT ;  /* 0x000000010400780c */ /* 0x000fe20003f64270 */
[----:B------:R-:W-:Y:S01]  /*61d0*/  UMOV UR7, 0x10000000 ;  /* 0x1000000000077882 */ /* 0x000fe20000000000 */
[----:B------:R-:W-:Y:S01]  /*61e0*/  ISETP.NE.AND P1, PT, R6, 0x1c, PT ;  /* 0x0000001c0600780c */ /* 0x000fe20003f25270 */
[----:B------:R-:W-:-:S02]  /*61f0*/  VIADD R21, R21, 0x20 ;  /* 0x0000002015157836 */ /* 0x000fc40000000000 */
[----:B------:R-:W-:Y:S01]  /*6200*/  UIADD3 UR13, UR8, 0x280, URZ ;  /* 0x00000280080d7890 */ /* 0x000fe2000fffe03f */
[----:B------:R-:W-:Y:S01]  /*6210*/  SEL R14, RZ, 0x1, P1 ;  /* 0x00000001ff0e7807 */ /* 0x000fe20000800000 */
[----:B------:R-:W-:Y:S01]  /*6220*/  UIADD3 UR14, UR8, 0x1c280, URZ ;  /* 0x0001c280080e7890 */ /* 0x000fe2000fffe03f */
[----:B------:R-:W-:Y:S02]  /*6230*/  SEL R6, R6, RZ, P1 ;  /* 0x000000ff06067207 */ /* 0x000fe40000800000 */
[----:B------:R-:W-:Y:S02]  /*6240*/  LOP3.LUT R5, R5, R14, RZ, 0x3c, !PT ;  /* 0x0000000e05057212 */ /* 0x000fe400078e3cff */
[----:B------:R-:W-:Y:S02]  /*6250*/  UMOV UR8, UR13 ;  /* 0x0000000d00087c82 */ /* 0x000fe40008000000 */
[----:B------:R0:W-:Y:S02]  /*6260*/  UTMALDG.3D [UR8], [UR4], desc[UR6] ;  /* 0x00000608040075b4 */ /* 0x0001e40008011000 */
[----:B0-----:R-:W-:Y:S01]  /*6270*/  UMOV UR8, UR14 ;  /* 0x0000000e00087c82 */ /* 0x001fe20008000000 */
[----:B------:R-:W-:-:S02]  /*6280*/  UMOV UR11, UR18 ;  /* 0x00000012000b7c82 */ /* 0x000fc40008000000 */
[----:B------:R0:W-:Y:S02]  /*6290*/  UTMALDG.3D [UR8], [UR22], desc[UR6] ;  /* 0x00000608160075b4 */ /* 0x0001e40008011000 */
[----:B0-----:R-:W-:Y:S05]  /*62a0*/  @P3 BRA `(.L_x_174) ;  /* 0xfffffffc00503947 */ /* 0x001fea000383ffff */
.L_x_170:
[----:B------:R-:W-:Y:S05]  /*62b0*/  BSYNC B1 ;  /* 0x0000000000017941 */ /* 0x000fea0003800000 */
.L_x_169:
[----:B------:R-:W-:Y:S01]  /*62c0*/  LOP3.LUT P4, RZ, R13, 0xff, RZ, 0xc0, !PT ;  /* 0x000000ff0dff7812 */ /* 0x000fe2000788c0ff */
[C---:B------:R-:W-:Y:S01]  /*62d0*/  IMAD.IADD R7, R11.reuse, 0x1, R0 ;  /* 0x000000010b077824 */ /* 0x040fe200078e0200 */
[----:B------:R-:W-:Y:S01]  /*62e0*/  ULDC.64 UR4, c[0x0][0x650] ;  /* 0x0001940000047ab9 */ /* 0x000fe20000000a00 */
[----:B------:R-:W-:Y:S01]  /*62f0*/  ISETP.GE.U32.AND P3, PT, R11, 0x1c, PT ;  /* 0x0000001c0b00780c */ /* 0x000fe20003f66070 */
[----:B------:R-:W-:Y:S01]  /*6300*/  BSSY B1, `(.L_x_175) ;  /* 0x000006a000017945 */ /* 0x000fe20003800000 */
[----:B------:R-:W-:Y:S01]  /*6310*/  IMAD.MOV.U32 R19, RZ, RZ, -0x1 ;  /* 0xffffffffff137424 */ /* 0x000fe200078e00ff */
[----:B------:R-:W-:Y:S01]  /*6320*/  ISETP.GT.U32.AND P1, PT, R7, 0x1b, PT ;  /* 0x0000001b0700780c */ /* 0x000fe20003f24070 */
[----:B------:R-:W-:Y:S01]  /*6330*/  IMAD.MOV.U32 R20, RZ, RZ, -0x1 ;  /* 0xffffffffff147424 */ /* 0x000fe200078e00ff */
[----:B------:R-:W-:Y:S01]  /*6340*/  SHF.R.U32.HI R4, RZ, 0x2, R7 ;  /* 0x00000002ff047819 */ /* 0x000fe20000011607 */
[----:B------:R-:W-:Y:S01]  /*6350*/  IMAD.MOV.U32 R8, RZ, RZ, -0x1 ;  /* 0xffffffffff087424 */ /* 0x000fe200078e00ff */
[----:B------:R-:W-:-:S02]  /*6360*/  ISETP.LT.U32.AND P1, PT, R11, 0x1c, P1 ;  /* 0x0000001c0b00780c */ /* 0x000fc40000f21070 */
[----:B------:R-:W-:Y:S01]  /*6370*/  PRMT R13, RZ, 0x7610, R13 ;  /* 0x00007610ff0d7816 */ /* 0x000fe2000000000d */
[----:B------:R-:W0:Y:S01]  /*6380*/  @P4 S2R R5, SR_CgaCtaId ;  /* 0x0000000000054919 */ /* 0x000e220000008800 */
[----:B------:R-:W-:-:S04]  /*6390*/  @P4 MOV R0, 0x400 ;  /* 0x0000040000004802 */ /* 0x000fc80000000f00 */
[----:B0-----:R-:W-:Y:S01]  /*63a0*/  @P4 LEA R0, R5, R0, 0x18 ;  /* 0x0000000005004211 */ /* 0x001fe200078ec0ff */
[----:B------:R-:W-:-:S03]  /*63b0*/  IMAD.WIDE.U32 R4, R4, 0x24924925, RZ ;  /* 0x2492492504047825 */ /* 0x000fc600078e00ff */
[----:B------:R0:W-:Y:S01]  /*63c0*/  @P4 SYNCS.ARRIVE.TRANS64.A1T0 RZ, [R0+URZ+0x1d8], RZ ;  /* 0x0001d8ff00ff49a7 */ /* 0x0001e2000810003f */
[----:B------:R-:W-:Y:S02]  /*63d0*/  IADD3 R16, P4, R16, UR36, RZ ;  /* 0x0000002410107c10 */ /* 0x000fe4000ff9e0ff */
[----:B------:R-:W-:Y:S02]  /*63e0*/  PRMT R4, RZ, 0x7610, R4 ;  /* 0x00007610ff047816 */ /* 0x000fe40000000004 */
[----:B------:R-:W-:Y:S02]  /*63f0*/  IADD3.X R17, R17, UR42, RZ, P4, !PT ;  /* 0x0000002a11117c10 */ /* 0x000fe4000a7fe4ff */
[----:B0-----:R-:W-:Y:S02]  /*6400*/  SEL R0, RZ, 0x1, !P1 ;  /* 0x00000001ff007807 */ /* 0x001fe40004800000 */
[----:B------:R-:W-:Y:S02]  /*6410*/  ISETP.GE.U32.AND P1, PT, R16, UR4, PT ;  /* 0x0000000410007c0c */ /* 0x000fe4000bf26070 */
[----:B------:R-:W-:Y:S01]  /*6420*/  LOP3.LUT R3, R3, R0, RZ, 0x3c, !PT ;  /* 0x0000000003037212 */ /* 0x000fe200078e3cff */
[----:B------:R-:W-:Y:S01]  /*6430*/  IMAD R0, R5, -0x1c, R7 ;  /* 0xffffffe405007824 */ /* 0x000fe200078e0207 */
[----:B------:R-:W-:-:S02]  /*6440*/  ISETP.GE.U32.AND.EX P1, PT, R17, UR5, PT, P1 ;  /* 0x0000000511007c0c */ /* 0x000fc4000bf26110 */
[----:B------:R-:W-:-:S11]  /*6450*/  @P3 LOP3.LUT R3, R3, 0x1, R5, 0x78, !PT ;  /* 0x0000000103033812 */ /* 0x000fd600078e7805 */
[----:B------:R-:W-:Y:S05]  /*6460*/  @P1 BRA `(.L_x_176) ;  /* 0x00000004004c1947 */ /* 0x000fea0003800000 */
[----:B------:R-:W-:Y:S01]  /*6470*/  ULDC.64 UR4, c[0x0][0x628] ;  /* 0x00018a0000047ab9 */ /* 0x000fe20000000a00 */
[----:B------:R-:W0:Y:S01]  /*6480*/  S2R R15, SR_CTAID.X ;  /* 0x00000000000f7919 */ /* 0x000e220000002500 */
[----:B------:R-:W-:Y:S01]  /*6490*/  ISETP.NE.U32.AND P1, PT, RZ, UR4, PT ;  /* 0x00000004ff007c0c */ /* 0x000fe2000bf25070 */
[----:B------:R-:W-:Y:S01]  /*64a0*/  ULDC UR7, c[0x0][0x630] ;  /* 0x00018c0000077ab9 */ /* 0x000fe20000000800 */
[----:B------:R-:W-:Y:S01]  /*64b0*/  IMAD.MOV.U32 R4, RZ, RZ, R16 ;  /* 0x000000ffff047224 */ /* 0x000fe200078e0010 */
[----:B------:R-:W1:Y:S01]  /*64c0*/  S2R R14, SR_CTAID.Y ;  /* 0x00000000000e7919 */ /* 0x000e620000002600 */
[----:B------:R-:W-:Y:S01]  /*64d0*/  ISETP.NE.AND.EX P1, PT, RZ, UR5, PT, P1 ;  /* 0x00000005ff007c0c */ /* 0x000fe2000bf25310 */
[----:B------:R-:W-:-:S12]  /*64e0*/  IMAD.MOV.U32 R5, RZ, RZ, R17 ;  /* 0x000000ffff057224 */ /* 0x000fd800078e0011 */
[----:B------:R-:W-:Y:S05]  /*64f0*/  @!P1 BRA `(.L_x_177) ;  /* 0x0000000000289947 */ /* 0x000fea0003800000 */
[----:B------:R-:W-:Y:S02]  /*6500*/  ULDC UR6, c[0x0][0x634] ;  /* 0x00018d0000067ab9 */ /* 0x000fe40000000800 */
[----:B------:R-:W-:-:S05]  /*6510*/  IADD3 R9, P1, R16, UR6, RZ ;  /* 0x0000000610097c10 */ /* 0x000fca000ff3e0ff */
[----:B------:R-:W-:-:S04]  /*6520*/  IMAD.X R19, RZ, RZ, R17, P1 ;  /* 0x000000ffff137224 */ /* 0x000fc800008e0611 */
[----:B------:R-:W-:-:S04]  /*6530*/  IMAD.WIDE.U32 R6, R19, UR4, RZ ;  /* 0x0000000413067c25 */ /* 0x000fc8000f8e00ff */
[----:B------:R-:W-:-:S04]  /*6540*/  IMAD.WIDE.U32 R6, P1, R9, UR5, R6 ;  /* 0x0000000509067c25 */ /* 0x000fc8000f820006 */
[----:B------:R-:W-:-:S04]  /*6550*/  IMAD.WIDE.U32 R8, R9, UR4, RZ ;  /* 0x0000000409087c25 */ /* 0x000fc8000f8e00ff */
[----:B------:R-:W-:Y:S01]  /*6560*/  IMAD.X R5, RZ, RZ, RZ, P1 ;  /* 0x000000ffff057224 */ /* 0x000fe200008e06ff */
[----:B------:R-:W-:Y:S01]  /*6570*/  IADD3 RZ, P1, R9, R6, RZ ;  /* 0x0000000609ff7210 */ /* 0x000fe20007f3e0ff */
[----:B------:R-:W-:-:S04]  /*6580*/  IMAD.MOV.U32 R4, RZ, RZ, R7 ;  /* 0x000000ffff047224 */ /* 0x000fc800078e0007 */
[----:B------:R-:W-:-:S08]  /*6590*/  IMAD.WIDE.U32.X R4, R19, UR5, R4, P1 ;  /* 0x0000000513047c25 */ /* 0x000fd000088e0404 */
.L_x_177:
[--C-:B------:R-:W-:Y:S01]  /*65a0*/  SHF.R.U64 R8, R4, UR7, R5.reuse ;  /* 0x0000000704087c19 */ /* 0x100fe20008001205 */
[----:B------:R-:W-:Y:S01]  /*65b0*/  ULDC.64 UR4, c[0x0][0x620] ;  /* 0x0001880000047ab9 */ /* 0x000fe20000000a00 */
[----:B------:R-:W-:Y:S01]  /*65c0*/  SHF.R.U32.HI R4, RZ, UR7, R5 ;  /* 0x00000007ff047c19 */ /* 0x000fe20008011605 */
[----:B------:R-:W2:Y:S01]  /*65d0*/  LDC R24, c[0x0][0x144] ;  /* 0x00005100ff187b82 */ /* 0x000ea20000000800 */
[----:B------:R-:W-:Y:S01]  /*65e0*/  IADD3 R7, P1, RZ, -R8, RZ ;  /* 0x80000008ff077210 */ /* 0x000fe20007f3e0ff */
[----:B------:R-:W-:Y:S01]  /*65f0*/  ULDC.64 UR8, c[0x0][0x640] ;  /* 0x0001900000087ab9 */ /* 0x000fe20000000a00 */
[----:B0-----:R-:W-:Y:S01]  /*6600*/  I2FP.F32.U32 R9, R15 ;  /* 0x0000000f00097245 */ /* 0x001fe20000201000 */
[----:B------:R-:W-:Y:S02]  /*6610*/  ULDC UR6, c[0x0][0x608] ;  /* 0x0001820000067ab9 */ /* 0x000fe40000000800 */
[----:B------:R-:W-:Y:S01]  /*6620*/  IMAD.X R4, RZ, RZ, ~R4, P1 ;  /* 0x000000ffff047224 */ /* 0x000fe200008e0e04 */
[----:B------:R-:W-:Y:S01]  /*6630*/  ISETP.NE.U32.AND P1, PT, RZ, UR8, PT ;  /* 0x00000008ff007c0c */ /* 0x000fe2000bf25070 */
[----:B------:R-:W0:Y:S02]  /*6640*/  LDC R21, c[0x0][0x148] ;  /* 0x00005200ff157b82 */ /* 0x000e240000000800 */
[----:B------:R-:W-:Y:S01]  /*6650*/  IMAD R6, R4, UR4, RZ ;  /* 0x0000000404067c24 */ /* 0x000fe2000f8e02ff */
[----:B------:R-:W-:Y:S01]  /*6660*/  ISETP.NE.AND.EX P1, PT, RZ, UR9, PT, P1 ;  /* 0x00000009ff007c0c */ /* 0x000fe2000bf25310 */
[----:B------:R-:W-:Y:S01]  /*6670*/  IMAD.WIDE.U32 R4, R7, UR4, R16 ;  /* 0x0000000407047c25 */ /* 0x000fe2000f8e0010 */
[----:B------:R-:W-:-:S03]  /*6680*/  ULDC UR4, c[0x0][0x150] ;  /* 0x0000540000047ab9 */ /* 0x000fc60000000800 */
[----:B------:R-:W-:Y:S02]  /*6690*/  IMAD R7, R7, UR5, R6 ;  /* 0x0000000507077c24 */ /* 0x000fe4000f8e0206 */
[----:B------:R-:W-:Y:S01]  /*66a0*/  FMUL R6, R9, UR4 ;  /* 0x0000000409067c20 */ /* 0x000fe20008400000 */
[----:B------:R-:W-:Y:S01]  /*66b0*/  ULDC UR4, c[0x0][0x618] ;  /* 0x0001860000047ab9 */ /* 0x000fe20000000800 */
[----:B------:R-:W-:Y:S01]  /*66c0*/  ULDC UR5, c[0x0][0x154] ;  /* 0x0000550000057ab9 */ /* 0x000fe20000000800 */
[----:B------:R-:W-:-:S03]  /*66d0*/  IMAD.IADD R5, R5, 0x1, R7 ;  /* 0x0000000105057824 */ /* 0x000fc600078e0207 */
[----:B------:R-:W3:Y:S02]  /*66e0*/  F2I.U32.TRUNC.NTZ R6, R6 ;  /* 0x0000000600067305 */ /* 0x000ee4000020f000 */
[----:B------:R-:W-:Y:S02]  /*66f0*/  SHF.R.U64 R9, R4, UR4, R5 ;  /* 0x0000000404097c19 */ /* 0x000fe40008001205 */
[----:B-1----:R-:W-:-:S05]  /*6700*/  I2FP.F32.U32 R4, R14 ;  /* 0x0000000e00047245 */ /* 0x002fca0000201000 */
[----:B------:R-:W-:Y:S01]  /*6710*/  FMUL R22, R4, UR5 ;  /* 0x0000000504167c20 */ /* 0x000fe20008400000 */
[----:B------:R-:W-:Y:S01]  /*6720*/  SHF.R.U32.HI R4, RZ, UR4, R5 ;  /* 0x00000004ff047c19 */ /* 0x000fe20008011605 */
[----:B------:R-:W-:-:S03]  /*6730*/  ULDC UR4, c[0x0][0x658] ;  /* 0x0001960000047ab9 */ /* 0x000fc60000000800 */
[--C-:B------:R-:W-:Y:S01]  /*6740*/  SHF.R.U64 R20, R9, UR6, R4.reuse ;  /* 0x0000000609147c19 */ /* 0x100fe20008001204 */
[----:B------:R-:W1:Y:S01]  /*6750*/  F2I.U32.TRUNC.NTZ R22, R22 ;  /* 0x0000001600167305 */ /* 0x000e62000020f000 */
[----:B------:R-:W-:Y:S01]  /*6760*/  SHF.R.U32.HI R5, RZ, UR6, R4 ;  /* 0x00000006ff057c19 */ /* 0x000fe20008011604 */
[----:B---3--:R-:W-:-:S03]  /*6770*/  IMAD.MOV R6, RZ, RZ, -R6 ;  /* 0x000000ffff067224 */ /* 0x008fc600078e0a06 */
[----:B------:R-:W-:Y:S01]  /*6780*/  SHF.R.U64 R19, R20, UR4, R5 ;  /* 0x0000000414137c19 */ /* 0x000fe20008001205 */
[----:B--2---:R-:W-:Y:S01]  /*6790*/  IMAD R15, R24, R6, R15 ;  /* 0x00000006180f7224 */ /* 0x004fe200078e020f */
[----:B------:R-:W-:-:S03]  /*67a0*/  SHF.R.U32.HI R23, RZ, UR4, R5 ;  /* 0x00000004ff177c19 */ /* 0x000fc60008011605 */
[----:B------:R-:W-:Y:S02]  /*67b0*/  IMAD.MOV.U32 R4, RZ, RZ, R19 ;  /* 0x000000ffff047224 */ /* 0x000fe400078e0013 */
[----:B------:R-:W-:Y:S01]  /*67c0*/  IMAD.MOV.U32 R5, RZ, RZ, R23 ;  /* 0x000000ffff057224 */ /* 0x000fe200078e0017 */
[----:B-1----:R-:W-:Y:S06]  /*67d0*/  @!P1 BRA `(.L_x_178) ;  /* 0x0000000000289947 */ /* 0x002fec0003800000 */
[----:B------:R-:W-:Y:S02]  /*67e0*/  ULDC UR4, c[0x0][0x64c] ;  /* 0x0001930000047ab9 */ /* 0x000fe40000000800 */
[----:B------:R-:W-:-:S05]  /*67f0*/  IADD3 R5, P1, R19, UR4, RZ ;  /* 0x0000000413057c10 */ /* 0x000fca000ff3e0ff */
[----:B------:R-:W-:-:S04]  /*6800*/  IMAD.X R23, RZ, RZ, R23, P1 ;  /* 0x000000ffff177224 */ /* 0x000fc800008e0617 */
[----:B------:R-:W-:-:S04]  /*6810*/  IMAD.WIDE.U32 R6, R23, UR8, RZ ;  /* 0x0000000817067c25 */ /* 0x000fc8000f8e00ff */
[----:B------:R-:W-:-:S04]  /*6820*/  IMAD.WIDE.U32 R6, P1, R5, UR9, R6 ;  /* 0x0000000905067c25 */ /* 0x000fc8000f820006 */
[----:B------:R-:W-:-:S04]  /*6830*/  IMAD.WIDE.U32 R4, R5, UR8, RZ ;  /* 0x0000000805047c25 */ /* 0x000fc8000f8e00ff */
[----:B------:R-:W-:Y:S01]  /*6840*/  IMAD.MOV.U32 R4, RZ, RZ, R7 ;  /* 0x000000ffff047224 */ /* 0x000fe200078e0007 */
[----:B------:R-:W-:Y:S01]  /*6850*/  IADD3 RZ, P3, R5, R6, RZ ;  /* 0x0000000605ff7210 */ /* 0x000fe20007f7e0ff */
[----:B------:R-:W-:-:S04]  /*6860*/  IMAD.X R5, RZ, RZ, RZ, P1 ;  /* 0x000000ffff057224 */ /* 0x000fc800008e06ff */
[----:B------:R-:W-:-:S08]  /*6870*/  IMAD.WIDE.U32.X R4, R23, UR9, R4, P3 ;  /* 0x0000000917047c25 */ /* 0x000fd000098e0404 */
.L_x_178:
[----:B------:R-:W-:Y:S01]  /*6880*/  ISETP.NE.AND P1, PT, R2, 0x1, PT ;  /* 0x000000010200780c */ /* 0x000fe20003f25270 */
[----:B------:R-:W-:Y:S01]  /*6890*/  ULDC UR4, c[0x0][0x648] ;  /* 0x0001920000047ab9 */ /* 0x000fe20000000800 */
[----:B------:R-:W-:Y:S01]  /*68a0*/  LOP3.LUT R20, R20, UR16, RZ, 0xc0, !PT ;  /* 0x0000001014147c12 */ /* 0x000fe2000f8ec0ff */
[----:B------:R-:W-:Y:S01]  /*68b0*/  IMAD.MOV R22, RZ, RZ, -R22 ;  /* 0x000000ffff167224 */ /* 0x000fe200078e0a16 */
[----:B------:R-:W-:Y:S01]  /*68c0*/  SHF.R.U64 R5, R4, UR4, R5 ;  /* 0x0000000404057c19 */ /* 0x000fe20008001205 */
[----:B------:R-:W-:Y:S01]  /*68d0*/  ULDC UR4, c[0x0][0x638] ;  /* 0x00018e0000047ab9 */ /* 0x000fe20000000800 */
[----:B------:R-:W-:Y:S01]  /*68e0*/  LOP3.LUT R6, R9, UR15, RZ, 0xc0, !PT ;  /* 0x0000000f09067c12 */ /* 0x000fe2000f8ec0ff */
[----:B------:R-:W-:Y:S02]  /*68f0*/  ULDC UR5, c[0x0][0x610] ;  /* 0x0001840000057ab9 */ /* 0x000fe40000000800 */
[----:B------:R-:W-:Y:S02]  /*6900*/  IMAD.MOV R4, RZ, RZ, -R5 ;  /* 0x000000ffff047224 */ /* 0x000fe400078e0a05 */
[----:B------:R-:W-:-:S02]  /*6910*/  IMAD R20, R5, UR17, R20 ;  /* 0x0000001105147c24 */ /* 0x000fc4000f8e0214 */
[----:B0-----:R-:W-:Y:S02]  /*6920*/  @P1 IMAD R15, R21, R22, R14 ;  /* 0x00000016150f1224 */ /* 0x001fe400078e020e */
[----:B------:R-:W-:Y:S01]  /*6930*/  IMAD R19, R4, UR4, R19 ;  /* 0x0000000404137c24 */ /* 0x000fe2000f8e0213 */
[----:B------:R-:W-:Y:S01]  /*6940*/  ULDC UR4, c[0x0][0x600] ;  /* 0x0001800000047ab9 */ /* 0x000fe20000000800 */
[----:B------:R-:W-:Y:S02]  /*6950*/  IMAD R15, R20, UR5, R15 ;  /* 0x00000005140f7c24 */ /* 0x000fe4000f8e020f */
[----:B------:R-:W-:Y:S02]  /*6960*/  IMAD R6, R19, UR4, R6 ;  /* 0x0000000413067c24 */ /* 0x000fe4000f8e0206 */
[----:B------:R-:W-:-:S03]  /*6970*/  IMAD.MOV.U32 R4, RZ, RZ, 0x1 ;  /* 0x00000001ff047424 */ /* 0x000fc600078e00ff */
[----:B------:R-:W-:Y:S02]  /*6980*/  SEL R20, R6, R15, !P1 ;  /* 0x0000000f06147207 */ /* 0x000fe40004800000 */
[----:B------:R-:W-:-:S07]  /*6990*/  SEL R19, R15, R6, !P1 ;  /* 0x000000060f137207 */ /* 0x000fce0004800000 */
.L_x_176:
[----:B------:R-:W-:Y:S05]  /*69a0*/  BSYNC B1 ;  /* 0x0000000000017941 */ /* 0x000fea0003800000 */
.L_x_175:
[----:B------:R-:W-:-:S13]  /*69b0*/  LOP3.LUT P1, RZ, R4, 0xff, RZ, 0xc0, !PT ;  /* 0x000000ff04ff7812 */ /* 0x000fda000782c0ff */
[----:B------:R-:W-:Y:S05]  /*69c0*/  @P1 BRA `(.L_x_179) ;  /* 0xfffffff400541947 */ /* 0x000fea000383ffff */
[----:B------:R-:W-:Y:S05]  /*69d0*/  BSYNC B0 ;  /* 0x0000000000007941 */ /* 0x000fea0003800000 */
.L_x_167:
[----:B------:R-:W-:-:S03]  /*69e0*/  UMOV UR4, 0xffffffff ;  /* 0xffffffff00047882 */ /* 0x000fc60000000000 */
[----:B------:R-:W-:Y:S05]  /*69f0*/  BRA.DIV UR4, `(.L_x_180) ;  /* 0x0000001204747947 */ /* 0x000fea000b800000 */
[----:B------:R-:W-:-:S13]  /*6a00*/  ELECT P6, URZ, PT ;  /* 0x00000000003f782f */ /* 0x000fda00038c0000 */
.L_x_218:
[----:B------:R-:W-:Y:S04]  /*6a10*/  BSSY B0, `(.L_x_181) ;  /* 0x0000103000007945 */ /* 0x000fe80003800000 */
[----:B------:R-:W-:Y:S05]  /*6a20*/  @!P6 BRA `(.L_x_182) ;  /* 0x000000100004e947 */ /* 0x000fea0003800000 */
[----:B------:R-:W-:-:S04]  /*6a30*/  LOP3.LUT R18, R18, 0x2, RZ, 0xfc, !PT ;  /* 0x0000000212127812 */ /* 0x000fc800078efcff */
[----:B------:R-:W-:-:S13]  /*6a40*/  ISETP.NE.AND P0, PT, R18, 0x3, PT ;  /* 0x000000031200780c */ /* 0x000fda0003f05270 */
[----:B------:R-:W-:Y:S05]  /*6a50*/  @!P0 BRA `(.L_x_183) ;  /* 0x0000000000048947 */ /* 0x000fea0003800000 */
[----:B------:R-:W-:Y:S01]  /*6a60*/  BPT.TRAP 0x1 ;  /* 0x000000040000795c */ /* 0x000fe20000300000 */
.L_x_183:
[----:B------:R-:W0:Y:S01]  /*6a70*/  S2R R5, SR_CgaCtaId ;  /* 0x0000000000057919 */ /* 0x000e220000008800 */
[----:B------:R-:W-:Y:S02]  /*6a80*/  MOV R2, 0x400 ;  /* 0x0000040000027802 */ /* 0x000fe40000000f00 */
[----:B------:R-:W-:Y:S02]  /*6a90*/  SHF.L.U32 R4, R3, 0x1f, RZ ;  /* 0x0000001f03047819 */ /* 0x000fe400000006ff */
[----:B0-----:R-:W-:-:S05]  /*6aa0*/  LEA R5, R5, R2, 0x18 ;  /* 0x0000000205057211 */ /* 0x001fca00078ec0ff */
[----:B------:R-:W-:-:S04]  /*6ab0*/  VIADD R5, R5, 0xe0 ;  /* 0x000000e005057836 */ /* 0x000fc80000000000 */
[C---:B------:R-:W-:Y:S02]  /*6ac0*/  IMAD R7, R0.reuse, 0x8, R5 ;  /* 0x0000000800077824 */ /* 0x040fe400078e0205 */
[----:B------:R-:W-:Y:S02]  /*6ad0*/  VIADD R0, R0, 0x1 ;  /* 0x0000000100007836 */ /* 0x000fe40000000000 */
[----:B------:R-:W0:Y:S03]  /*6ae0*/  SYNCS.PHASECHK.TRANS64.TRYWAIT P0, [R7+URZ], R4 ;  /* 0x00000004070075a7 */ /* 0x000e26000800017f */
[----:B------:R-:W-:-:S04]  /*6af0*/  ISETP.NE.AND P1, PT, R0, 0x1c, PT ;  /* 0x0000001c0000780c */ /* 0x000fc80003f25270 */
[----:B------:R-:W-:Y:S02]  /*6b00*/  SEL R2, RZ, 0x1, P1 ;  /* 0x00000001ff027807 */ /* 0x000fe40000800000 */
[----:B------:R-:W-:Y:S02]  /*6b10*/  SEL R0, R0, RZ, P1 ;  /* 0x000000ff00007207 */ /* 0x000fe40000800000 */
[----:B------:R-:W-:-:S03]  /*6b20*/  LOP3.LUT R9, R3, R2, RZ, 0x3c, !PT ;  /* 0x0000000203097212 */ /* 0x000fc600078e3cff */
[----:B------:R-:W-:Y:S01]  /*6b30*/  IMAD R6, R0, 0x8, R5 ;  /* 0x0000000800067824 */ /* 0x000fe200078e0205 */
[----:B------:R-:W-:Y:S01]  /*6b40*/  SHF.L.U32 R3, R9, 0x1f, RZ ;  /* 0x0000001f09037819 */ /* 0x000fe200000006ff */
[----:B0-----:R-:W-:Y:S06]  /*6b50*/  @!P0 BRA `(.L_x_184) ;  /* 0x00000010003c8947 */ /* 0x001fec0003800000 */
.L_x_219:
[----:B------:R-:W1:Y:S01]  /*6b60*/  SYNCS.PHASECHK.TRANS64.TRYWAIT P0, [R6+URZ], R3 ;  /* 0x00000003060075a7 */ /* 0x000e62000800017f */
[----:B------:R-:W-:-:S05]  /*6b70*/  VIADD R0, R0, 0x1 ;  /* 0x0000000100007836 */ /* 0x000fca0000000000 */
[----:B------:R-:W-:-:S04]  /*6b80*/  ISETP.NE.AND P1, PT, R0, 0x1c, PT ;  /* 0x0000001c0000780c */ /* 0x000fc80003f25270 */
[----:B------:R-:W-:Y:S02]  /*6b90*/  SEL R2, RZ, 0x1, P1 ;  /* 0x00000001ff027807 */ /* 0x000fe40000800000 */
[----:B------:R-:W-:Y:S02]  /*6ba0*/  SEL R0, R0, RZ, P1 ;  /* 0x000000ff00007207 */ /* 0x000fe40000800000 */
[----:B------:R-:W-:-:S03]  /*6bb0*/  LOP3.LUT R9, R9, R2, RZ, 0x3c, !PT ;  /* 0x0000000209097212 */ /* 0x000fc600078e3cff */
[----:B0-----:R-:W-:Y:S01]  /*6bc0*/  IMAD R7, R0, 0x8, R5 ;  /* 0x0000000800077824 */ /* 0x001fe200078e0205 */
[----:B------:R-:W-:Y:S01]  /*6bd0*/  SHF.L.U32 R4, R9, 0x1f, RZ ;  /* 0x0000001f09047819 */ /* 0x000fe200000006ff */
[----:B-1----:R-:W-:Y:S06]  /*6be0*/  @!P0 BRA `(.L_x_185) ;  /* 0x00000010002c8947 */ /* 0x002fec0003800000 */
.L_x_220:
        /* <DEDUP_REMOVED lines=9> */
.L_x_221:
        /* <DEDUP_REMOVED lines=9> */
.L_x_222:
        /* <DEDUP_REMOVED lines=9> */
.L_x_223:
        /* <DEDUP_REMOVED lines=9> */
.L_x_224:
        /* <DEDUP_REMOVED lines=9> */
.L_x_225:
        /* <DEDUP_REMOVED lines=9> */
.L_x_226:
        /* <DEDUP_REMOVED lines=9> */
.L_x_227:
        /* <DEDUP_REMOVED lines=9> */
.L_x_228:
        /* <DEDUP_REMOVED lines=9> */
.L_x_229:
        /* <DEDUP_REMOVED lines=9> */
.L_x_230:
        /* <DEDUP_REMOVED lines=9> */
.L_x_231:
        /* <DEDUP_REMOVED lines=9> */
.L_x_232:
        /* <DEDUP_REMOVED lines=9> */
.L_x_233:
        /* <DEDUP_REMOVED lines=9> */
.L_x_234:
        /* <DEDUP_REMOVED lines=9> */
.L_x_235:
        /* <DEDUP_REMOVED lines=9> */
.L_x_236:
        /* <DEDUP_REMOVED lines=9> */
.L_x_237:
        /* <DEDUP_REMOVED lines=9> */
.L_x_238:
        /* <DEDUP_REMOVED lines=9> */
.L_x_239:
        /* <DEDUP_REMOVED lines=9> */
.L_x_240:
        /* <DEDUP_REMOVED lines=9> */
.L_x_241:
        /* <DEDUP_REMOVED lines=9> */
.L_x_242:
        /* <DEDUP_REMOVED lines=9> */
.L_x_243:
        /* <DEDUP_REMOVED lines=9> */
.L_x_244:
[----:B------:R-:W1:Y:S01]  /*7970*/  SYNCS.PHASECHK.TRANS64.TRYWAIT P0, [R7+URZ], R4 ;  /* 0x00000004070075a7 */ /* 0x000e62000800017f */
[----:B------:R-:W-:-:S05]  /*7980*/  VIADD R0, R0, 0x1 ;  /* 0x0000000100007836 */ /* 0x000fca0000000000 */
[----:B------:R-:W-:-:S04]  /*7990*/  ISETP.NE.AND P1, PT, R0, 0x1c, PT ;  /* 0x0000001c0000780c */ /* 0x000fc80003f25270 */
[----:B------:R-:W-:Y:S02]  /*79a0*/  SEL R2, RZ, 0x1, P1 ;  /* 0x00000001ff027807 */ /* 0x000fe40000800000 */
[----:B------:R-:W-:Y:S02]  /*79b0*/  SEL R0, R0, RZ, P1 ;  /* 0x000000ff00007207 */ /* 0x000fe40000800000 */
[----:B------:R-:W-:Y:S01]  /*79c0*/  LOP3.LUT R2, R9, R2, RZ, 0x3c, !PT ;  /* 0x0000000209027212 */ /* 0x000fe200078e3cff */
[----:B-1----:R-:W-:Y:S06]  /*79d0*/  @!P0 BRA `(.L_x_210) ;  /* 0x0000000800a48947 */ /* 0x002fec0003800000 */
.L_x_245:
[----:B------:R-:W-:Y:S01]  /*79e0*/  IMAD R5, R0, 0x8, R5 ;  /* 0x0000000800057824 */ /* 0x000fe200078e0205 */
[----:B------:R-:W-:-:S07]  /*79f0*/  SHF.L.U32 R0, R2, 0x1f, RZ ;  /* 0x0000001f02007819 */ /* 0x000fce00000006ff */
.L_x_211:
[----:B--2---:R2:W3:Y:S02]  /*7a00*/  SYNCS.PHASECHK.TRANS64.TRYWAIT P0, [R5+URZ], R0 ;  /* 0x00000000050075a7 */ /* 0x0044e4000800017f */
[----:B---3--:R-:W-:Y:S05]  /*7a10*/  @!P0 NANOSLEEP.SYNCS 0x989680 ;  /* 0x009896800000895d */ /* 0x008fea0003900000 */
[----:B------:R-:W3:Y:S02]  /*7a20*/  @!P0 SYNCS.PHASECHK.TRANS64 P0, [R5+URZ], R0 ;  /* 0x00000000050085a7 */ /* 0x000ee4000800007f */
[----:B---3--:R-:W-:Y:S05]  /*7a30*/  @!P0 BRA `(.L_x_211) ;  /* 0xfffffffc00f08947 */ /* 0x008fea000383ffff */
.L_x_182:
[----:B------:R-:W-:Y:S05]  /*7a40*/  BSYNC B0 ;  /* 0x0000000000007941 */ /* 0x000fea0003800000 */
.L_x_181:
[----:B------:R-:W-:Y:S05]  /*7a50*/  EXIT ;  /* 0x000000000000794d */ /* 0x000fea0003800000 */
.L_x_18:
[----:B-1----:R1:W2:Y:S02]  /*7a60*/  SYNCS.PHASECHK.TRANS64.TRYWAIT P1, [R3+URZ], R0 ;  /* 0x00000000030075a7 */ /* 0x0022a4000802017f */
[----:B--2---:R-:W-:Y:S05]  /*7a70*/  @!P1 NANOSLEEP.SYNCS 0x989680 ;  /* 0x009896800000995d */ /* 0x004fea0003900000 */
[----:B------:R-:W2:Y:S02]  /*7a80*/  @!P1 SYNCS.PHASECHK.TRANS64 P1, [R3+URZ], R0 ;  /* 0x00000000030095a7 */ /* 0x000ea4000802007f */
[----:B--2---:R-:W-:Y:S05]  /*7a90*/  @!P1 BRA `(.L_x_18) ;  /* 0xfffffffc00f09947 */ /* 0x004fea000383ffff */
[----:B------:R-:W-:Y:S05]  /*7aa0*/  BRA `(.L_x_17) ;  /* 0xffffff9c00487947 */ /* 0x000fea000383ffff */
.L_x_23:
[----:B-1----:R1:W2:Y:S02]  /*7ab0*/  SYNCS.PHASECHK.TRANS64.TRYWAIT P1, [R5+URZ], R4 ;  /* 0x00000004050075a7 */ /* 0x0022a4000802017f */
[----:B--2---:R-:W-:Y:S05]  /*7ac0*/  @!P1 NANOSLEEP.SYNCS 0x989680 ;  /* 0x009896800000995d */ /* 0x004fea0003900000 */
[----:B------:R-:W2:Y:S02]  /*7ad0*/  @!P1 SYNCS.PHASECHK.TRANS64 P1, [R5+URZ], R4 ;  /* 0x00000004050095a7 */ /* 0x000ea4000802007f */
[----:B--2---:R-:W-:Y:S05]  /*7ae0*/  @!P1 BRA `(.L_x_23) ;  /* 0xfffffffc00f09947 */ /* 0x004fea000383ffff */
[----:B------:R-:W-:Y:S05]  /*7af0*/  BRA `(.L_x_22) ;  /* 0xffffff9c00c87947 */ /* 0x000fea000383ffff */
.L_x_168:
[----:B------:R-:W-:Y:S01]  /*7b00*/  BSSY B1, `(.L_x_212) ;  /* 0x0000006000017945 */ /* 0x000fe20003800000 */
[----:B------:R-:W-:-:S07]  /*7b10*/  IMAD.MOV.U32 R15, RZ, RZ, -0x1 ;  /* 0xffffffffff0f7424 */ /* 0x000fce00078e00ff */
[----:B------:R-:W-:Y:S05]  /*7b20*/  WARPSYNC.COLLECTIVE R15, `(.L_x_213) ;  /* 0x000000000f0c7348 */ /* 0x000fea0003c00000 */
[----:B------:R-:W-:Y:S02]  /*7b30*/  ELECT P6, UR62, PT ;  /* 0x00000000003e782f */ /* 0x000fe400038c0000 */
[----:B------:R-:W-:Y:S01]  /*7b40*/  MOV R14, UR62 ;  /* 0x0000003e000e7c02 */ /* 0x000fe20008000f00 */
[----:B------:R-:W-:Y:S10]  /*7b50*/  ENDCOLLECTIVE ;  /* 0x000000000000791b */ /* 0x000ff40003800000 */
.L_x_213:
[----:B------:R-:W-:Y:S05]  /*7b60*/  BSYNC B1 ;  /* 0x0000000000017941 */ /* 0x000fea0003800000 */
.L_x_212:
[----:B------:R-:W-:Y:S05]  /*7b70*/  BRA `(.L_x_214) ;  /* 0xffffffe000f47947 */ /* 0x000fea000383ffff */
.L_x_171:
[----:B0-----:R0:W1:Y:S02]  /*7b80*/  SYNCS.PHASECHK.TRANS64.TRYWAIT P1, [R14+URZ+0xe0], R7 ;  /* 0x0000e0070e0075a7 */ /* 0x001064000802017f */
[----:B-1----:R-:W-:Y:S05]  /*7b90*/  @!P1 NANOSLEEP.SYNCS 0x989680 ;  /* 0x009896800000995d */ /* 0x002fea0003900000 */
[----:B------:R-:W1:Y:S02]  /*7ba0*/  @!P1 SYNCS.PHASECHK.TRANS64 P1, [R14+URZ+0xe0], R7 ;  /* 0x0000e0070e0095a7 */ /* 0x000e64000802007f */
[----:B-1----:R-:W-:Y:S05]  /*7bb0*/  @!P1 BRA `(.L_x_171) ;  /* 0xfffffffc00f09947 */ /* 0x002fea000383ffff */
[----:B------:R-:W-:Y:S05]  /*7bc0*/  BRA `(.L_x_215) ;  /* 0xffffffe400287947 */ /* 0x000fea000383ffff */
.L_x_180:
[----:B------:R-:W-:Y:S01]  /*7bd0*/  BSSY B0, `(.L_x_216) ;  /* 0x0000006000007945 */ /* 0x000fe20003800000 */
[----:B------:R-:W-:-:S07]  /*7be0*/  IMAD.MOV.U32 R15, RZ, RZ, -0x1 ;  /* 0xffffffffff0f7424 */ /* 0x000fce00078e00ff */
[----:B------:R-:W-:Y:S05]  /*7bf0*/  WARPSYNC.COLLECTIVE R15, `(.L_x_217) ;  /* 0x000000000f0c7348 */ /* 0x000fea0003c00000 */
[----:B------:R-:W-:Y:S02]  /*7c00*/  ELECT P6, UR62, PT ;  /* 0x00000000003e782f */ /* 0x000fe400038c0000 */
[----:B------:R-:W-:Y:S01]  /*7c10*/  MOV R14, UR62 ;  /* 0x0000003e000e7c02 */ /* 0x000fe20008000f00 */
[----:B------:R-:W-:Y:S10]  /*7c20*/  ENDCOLLECTIVE ;  /* 0x000000000000791b */ /* 0x000ff40003800000 */
.L_x_217:
[----:B------:R-:W-:Y:S05]  /*7c30*/  BSYNC B0 ;  /* 0x0000000000007941 */ /* 0x000fea0003800000 */
.L_x_216:
[----:B------:R-:W-:Y:S05]  /*7c40*/  BRA `(.L_x_218) ;  /* 0xffffffec00707947 */ /* 0x000fea000383ffff */
.L_x_184:
[----:B0-----:R0:W1:Y:S02]  /*7c50*/  SYNCS.PHASECHK.TRANS64.TRYWAIT P0, [R7+URZ], R4 ;  /* 0x00000004070075a7 */ /* 0x001064000800017f */
[----:B-1----:R-:W-:Y:S05]  /*7c60*/  @!P0 NANOSLEEP.SYNCS 0x989680 ;  /* 0x009896800000895d */ /* 0x002fea0003900000 */
[----:B------:R-:W1:Y:S02]  /*7c70*/  @!P0 SYNCS.PHASECHK.TRANS64 P0, [R7+URZ], R4 ;  /* 0x00000004070085a7 */ /* 0x000e64000800007f */
[----:B-1----:R-:W-:Y:S05]  /*7c80*/  @!P0 BRA `(.L_x_184) ;  /* 0xfffffffc00f08947 */ /* 0x002fea000383ffff */
[----:B------:R-:W-:Y:S05]  /*7c90*/  BRA `(.L_x_219) ;  /* 0xffffffec00b07947 */ /* 0x000fea000383ffff */
.L_x_185:
[----:B0-----:R0:W1:Y:S02]  /*7ca0*/  SYNCS.PHASECHK.TRANS64.TRYWAIT P0, [R6+URZ], R3 ;  /* 0x00000003060075a7 */ /* 0x001064000800017f */
[----:B-1----:R-:W-:Y:S05]  /*7cb0*/  @!P0 NANOSLEEP.SYNCS 0x989680 ;  /* 0x009896800000895d */ /* 0x002fea0003900000 */
[----:B------:R-:W1:Y:S02]  /*7cc0*/  @!P0 SYNCS.PHASECHK.TRANS64 P0, [R6+URZ], R3 ;  /* 0x00000003060085a7 */ /* 0x000e64000800007f */
[----:B-1----:R-:W-:Y:S05]  /*7cd0*/  @!P0 BRA `(.L_x_185) ;  /* 0xfffffffc00f08947 */ /* 0x002fea000383ffff */
[----:B------:R-:W-:Y:S05]  /*7ce0*/  BRA `(.L_x_220) ;  /* 0xffffffec00c07947 */ /* 0x000fea000383ffff */
.L_x_186:
[----:B0-----:R0:W1:Y:S02]  /*7cf0*/  SYNCS.PHASECHK.TRANS64.TRYWAIT P0, [R7+URZ], R4 ;  /* 0x00000004070075a7 */ /* 0x001064000800017f */
[----:B-1----:R-:W-:Y:S05]  /*7d00*/  @!P0 NANOSLEEP.SYNCS 0x989680 ;  /* 0x009896800000895d */ /* 0x002fea0003900000 */
[----:B------:R-:W1:Y:S02]  /*7d10*/  @!P0 SYNCS.PHASECHK.TRANS64 P0, [R7+URZ], R4 ;  /* 0x00000004070085a7 */ /* 0x000e64000800007f */
[----:B-1----:R-:W-:Y:S05]  /*7d20*/  @!P0 BRA `(.L_x_186) ;  /* 0xfffffffc00f08947 */ /* 0x002fea000383ffff */
[----:B------:R-:W-:Y:S05]  /*7d30*/  BRA `(.L_x_221) ;  /* 0xffffffec00d07947 */ /* 0x000fea000383ffff */
.L_x_187:
[----:B0-----:R0:W1:Y:S02]  /*7d40*/  SYNCS.PHASECHK.TRANS64.TRYWAIT P0, [R6+URZ], R3 ;  /* 0x00000003060075a7 */ /* 0x001064000800017f */
[----:B-1----:R-:W-:Y:S05]  /*7d50*/  @!P0 NANOSLEEP.SYNCS 0x989680 ;  /* 0x009896800000895d */ /* 0x002fea0003900000 */
[----:B------:R-:W1:Y:S02]  /*7d60*/  @!P0 SYNCS.PHASECHK.TRANS64 P0, [R6+URZ], R3 ;  /* 0x00000003060085a7 */ /* 0x000e64000800007f */
[----:B-1----:R-:W-:Y:S05]  /*7d70*/  @!P0 BRA `(.L_x_187) ;  /* 0xfffffffc00f08947 */ /* 0x002fea000383ffff */
[----:B------:R-:W-:Y:S05]  /*7d80*/  BRA `(.L_x_222) ;  /* 0xffffffec00e07947 */ /* 0x000fea000383ffff */
.L_x_188:
[----:B0-----:R0:W1:Y:S02]  /*7d90*/  SYNCS.PHASECHK.TRANS64.TRYWAIT P0, [R7+URZ], R4 ;  /* 0x00000004070075a7 */ /* 0x001064000800017f */
[----:B-1----:R-:W-:Y:S05]  /*7da0*/  @!P0 NANOSLEEP.SYNCS 0x989680 ;  /* 0x009896800000895d */ /* 0x002fea0003900000 */
[----:B------:R-:W1:Y:S02]  /*7db0*/  @!P0 SYNCS.PHASECHK.TRANS64 P0, [R7+URZ], R4 ;  /* 0x00000004070085a7 */ /* 0x000e64000800007f */
[----:B-1----:R-:W-:Y:S05]  /*7dc0*/  @!P0 BRA `(.L_x_188) ;  /* 0xfffffffc00f08947 */ /* 0x002fea000383ffff */
[----:B------:R-:W-:Y:S05]  /*7dd0*/  BRA `(.L_x_223) ;  /* 0xffffffec00f07947 */ /* 0x000fea000383ffff */
.L_x_189:
[----:B0-----:R0:W1:Y:S02]  /*7de0*/  SYNCS.PHASECHK.TRANS64.TRYWAIT P0, [R6+URZ], R3 ;  /* 0x00000003060075a7 */ /* 0x001064000800017f */
[----:B-1----:R-:W-:Y:S05]  /*7df0*/  @!P0 NANOSLEEP.SYNCS 0x989680 ;  /* 0x009896800000895d */ /* 0x002fea0003900000 */
[----:B------:R-:W1:Y:S02]  /*7e00*/  @!P0 SYNCS.PHASECHK.TRANS64 P0, [R6+URZ], R3 ;  /* 0x00000003060085a7 */ /* 0x000e64000800007f */
[----:B-1----:R-:W-:Y:S05]  /*7e10*/  @!P0 BRA `(.L_x_189) ;  /* 0xfffffffc00f08947 */ /* 0x002fea000383ffff */
[----:B------:R-:W-:Y:S05]  /*7e20*/  BRA `(.L_x_224) ;  /* 0xfffffff000007947 */ /* 0x000fea000383ffff */
.L_x_190:
[----:B0-----:R0:W1:Y:S02]  /*7e30*/  SYNCS.PHASECHK.TRANS64.TRYWAIT P0, [R7+URZ], R4 ;  /* 0x00000004070075a7 */ /* 0x001064000800017f */
[----:B-1----:R-:W-:Y:S05]  /*7e40*/  @!P0 NANOSLEEP.SYNCS 0x989680 ;  /* 0x009896800000895d */ /* 0x002fea0003900000 */
[----:B------:R-:W1:Y:S02]  /*7e50*/  @!P0 SYNCS.PHASECHK.TRANS64 P0, [R7+URZ], R4 ;  /* 0x00000004070085a7 */ /* 0x000e64000800007f */
[----:B-1----:R-:W-:Y:S05]  /*7e60*/  @!P0 BRA `(.L_x_190) ;  /* 0xfffffffc00f08947 */ /* 0x002fea000383ffff */
[----:B------:R-:W-:Y:S05]  /*7e70*/  BRA `(.L_x_225) ;  /* 0xfffffff000107947 */ /* 0x000fea000383ffff */
.L_x_191:
[----:B0-----:R0:W1:Y:S02]  /*7e80*/  SYNCS.PHASECHK.TRANS64.TRYWAIT P0, [R6+URZ], R3 ;  /* 0x00000003060075a7 */ /* 0x001064000800017f */
[----:B-1----:R-:W-:Y:S05]  /*7e90*/  @!P0 NANOSLEEP.SYNCS 0x989680 ;  /* 0x009896800000895d */ /* 0x002fea0003900000 */
[----:B------:R-:W1:Y:S02]  /*7ea0*/  @!P0 SYNCS.PHASECHK.TRANS64 P0, [R6+URZ], R3 ;  /* 0x00000003060085a7 */ /* 0x000e64000800007f */
[----:B-1----:R-:W-:Y:S05]  /*7eb0*/  @!P0 BRA `(.L_x_191) ;  /* 0xfffffffc00f08947 */ /* 0x002fea000383ffff */
[----:B------:R-:W-:Y:S05]  /*7ec0*/  BRA `(.L_x_226) ;  /* 0xfffffff000207947 */ /* 0x000fea000383ffff */
.L_x_192:
[----:B0-----:R0:W1:Y:S02]  /*7ed0*/  SYNCS.PHASECHK.TRANS64.TRYWAIT P0, [R7+URZ], R4 ;  /* 0x00000004070075a7 */ /* 0x001064000800017f */
[----:B-1----:R-:W-:Y:S05]  /*7ee0*/  @!P0 NANOSLEEP.SYNCS 0x989680 ;  /* 0x009896800000895d */ /* 0x002fea0003900000 */
[----:B------:R-:W1:Y:S02]  /*7ef0*/  @!P0 SYNCS.PHASECHK.TRANS64 P0, [R7+URZ], R4 ;  /* 0x00000004070085a7 */ /* 0x000e64000800007f */
[----:B-1----:R-:W-:Y:S05]  /*7f00*/  @!P0 BRA `(.L_x_192) ;  /* 0xfffffffc00f08947 */ /* 0x002fea000383ffff */
[----:B------:R-:W-:Y:S05]  /*7f10*/  BRA `(.L_x_227) ;  /* 0xfffffff000307947 */ /* 0x000fea000383ffff */
.L_x_193:
[----:B0-----:R0:W1:Y:S02]  /*7f20*/  SYNCS.PHASECHK.TRANS64.TRYWAIT P0, [R6+URZ], R3 ;  /* 0x00000003060075a7 */ /* 0x001064000800017f */
[----:B-1----:R-:W-:Y:S05]  /*7f30*/  @!P0 NANOSLEEP.SYNCS 0x989680 ;  /* 0x009896800000895d */ /* 0x002fea0003900000 */
[----:B------:R-:W1:Y:S02]  /*7f40*/  @!P0 SYNCS.PHASECHK.TRANS64 P0, [R6+URZ], R3 ;  /* 0x00000003060085a7 */ /* 0x000e64000800007f */
[----:B-1----:R-:W-:Y:S05]  /*7f50*/  @!P0 BRA `(.L_x_193) ;  /* 0xfffffffc00f08947 */ /* 0x002fea000383ffff */
[----:B------:R-:W-:Y:S05]  /*7f60*/  BRA `(.L_x_228) ;  /* 0xfffffff000407947 */ /* 0x000fea000383ffff */
.L_x_194:
[----:B0-----:R0:W1:Y:S02]  /*7f70*/  SYNCS.PHASECHK.TRANS64.TRYWAIT P0, [R7+URZ], R4 ;  /* 0x00000004070075a7 */ /* 0x001064000800017f */
[----:B-1----:R-:W-:Y:S05]  /*7f80*/  @!P0 NANOSLEEP.SYNCS 0x989680 ;  /* 0x009896800000895d */ /* 0x002fea0003900000 */
[----:B------:R-:W1:Y:S02]  /*7f90*/  @!P0 SYNCS.PHASECHK.TRANS64 P0, [R7+URZ], R4 ;  /* 0x00000004070085a7 */ /* 0x000e64000800007f */
[----:B-1----:R-:W-:Y:S05]  /*7fa0*/  @!P0 BRA `(.L_x_194) ;  /* 0xfffffffc00f08947 */ /* 0x002fea000383ffff */
[----:B------:R-:W-:Y:S05]  /*7fb0*/  BRA `(.L_x_229) ;  /* 0xfffffff000507947 */ /* 0x000fea000383ffff */
.L_x_195:
[----:B0-----:R0:W1:Y:S02]  /*7fc0*/  SYNCS.PHASECHK.TRANS64.TRYWAIT P0, [R6+URZ], R3 ;  /* 0x00000003060075a7 */ /* 0x001064000800017f */
[----:B-1----:R-:W-:Y:S05]  /*7fd0*/  @!P0 NANOSLEEP.SYNCS 0x989680 ;  /* 0x009896800000895d */ /* 0x002fea0003900000 */
[----:B------:R-:W1:Y:S02]  /*7fe0*/  @!P0 SYNCS.PHASECHK.TRANS64 P0, [R6+URZ], R3 ;  /* 0x00000003060085a7 */ /* 0x000e64000800007f */
[----:B-1----:R-:W-:Y:S05]  /*7ff0*/  @!P0 BRA `(.L_x_195) ;  /* 0xfffffffc00f08947 */ /* 0x002fea000383ffff */
[----:B------:R-:W-:Y:S05]  /*8000*/  BRA `(.L_x_230) ;  /* 0xfffffff000607947 */ /* 0x000fea000383ffff */
.L_x_196:
[----:B0-----:R0:W1:Y:S02]  /*8010*/  SYNCS.PHASECHK.TRANS64.TRYWAIT P0, [R7+URZ], R4 ;  /* 0x00000004070075a7 */ /* 0x001064000800017f */
[----:B-1----:R-:W-:Y:S05]  /*8020*/  @!P0 NANOSLEEP.SYNCS 0x989680 ;  /* 0x009896800000895d */ /* 0x002fea0003900000 */
[----:B------:R-:W1:Y:S02]  /*8030*/  @!P0 SYNCS.PHASECHK.TRANS64 P0, [R7+URZ], R4 ;  /* 0x00000004070085a7 */ /* 0x000e64000800007f */
[----:B-1----:R-:W-:Y:S05]  /*8040*/  @!P0 BRA `(.L_x_196) ;  /* 0xfffffffc00f08947 */ /* 0x002fea000383ffff */
[----:B------:R-:W-:Y:S05]  /*8050*/  BRA `(.L_x_231) ;  /* 0xfffffff000707947 */ /* 0x000fea000383ffff */
.L_x_197:
[----:B0-----:R0:W1:Y:S02]  /*8060*/  SYNCS.PHASECHK.TRANS64.TRYWAIT P0, [R6+URZ], R3 ;  /* 0x00000003060075a7 */ /* 0x001064000800017f */
[----:B-1----:R-:W-:Y:S05]  /*8070*/  @!P0 NANOSLEEP.SYNCS 0x989680 ;  /* 0x009896800000895d */ /* 0x002fea0003900000 */
[----:B------:R-:W1:Y:S02]  /*8080*/  @!P0 SYNCS.PHASECHK.TRANS64 P0, [R6+URZ], R3 ;  /* 0x00000003060085a7 */ /* 0x000e64000800007f */
[----:B-1----:R-:W-:Y:S05]  /*8090*/  @!P0 BRA `(.L_x_197) ;  /* 0xfffffffc00f08947 */ /* 0x002fea000383ffff */
[----:B------:R-:W-:Y:S05]  /*80a0*/  BRA `(.L_x_232) ;  /* 0xfffffff000807947 */ /* 0x000fea000383ffff */
.L_x_198:
[----:B0-----:R0:W1:Y:S02]  /*80b0*/  SYNCS.PHASECHK.TRANS64.TRYWAIT P0, [R7+URZ], R4 ;  /* 0x00000004070075a7 */ /* 0x001064000800017f */
[----:B-1----:R-:W-:Y:S05]  /*80c0*/  @!P0 NANOSLEEP.SYNCS 0x989680 ;  /* 0x009896800000895d */ /* 0x002fea0003900000 */
[----:B------:R-:W1:Y:S02]  /*80d0*/  @!P0 SYNCS.PHASECHK.TRANS64 P0, [R7+URZ], R4 ;  /* 0x00000004070085a7 */ /* 0x000e64000800007f */
[----:B-1----:R-:W-:Y:S05]  /*80e0*/  @!P0 BRA `(.L_x_198) ;  /* 0xfffffffc00f08947 */ /* 0x002fea000383ffff */
[----:B------:R-:W-:Y:S05]  /*80f0*/  BRA `(.L_x_233) ;  /* 0xfffffff000907947 */ /* 0x000fea000383ffff */
.L_x_199:
[----:B0-----:R0:W1:Y:S02]  /*8100*/  SYNCS.PHASECHK.TRANS64.TRYWAIT P0, [R6+URZ], R3 ;  /* 0x00000003060075a7 */ /* 0x001064000800017f */
[----:B-1----:R-:W-:Y:S05]  /*8110*/  @!P0 NANOSLEEP.SYNCS 0x989680 ;  /* 0x009896800000895d */ /* 0x002fea0003900000 */
[----:B------:R-:W1:Y:S02]  /*8120*/  @!P0 SYNCS.PHASECHK.TRANS64 P0, [R6+URZ], R3 ;  /* 0x00000003060085a7 */ /* 0x000e64000800007f */
[----:B-1----:R-:W-:Y:S05]  /*8130*/  @!P0 BRA `(.L_x_199) ;  /* 0xfffffffc00f08947 */ /* 0x002fea000383ffff */
[----:B------:R-:W-:Y:S05]  /*8140*/  BRA `(.L_x_234) ;  /* 0xfffffff000a07947 */ /* 0x000fea000383ffff */
.L_x_200:
[----:B0-----:R0:W1:Y:S02]  /*8150*/  SYNCS.PHASECHK.TRANS64.TRYWAIT P0, [R7+URZ], R4 ;  /* 0x00000004070075a7 */ /* 0x001064000800017f */
[----:B-1----:R-:W-:Y:S05]  /*8160*/  @!P0 NANOSLEEP.SYNCS 0x989680 ;  /* 0x009896800000895d */ /* 0x002fea0003900000 */
[----:B------:R-:W1:Y:S02]  /*8170*/  @!P0 SYNCS.PHASECHK.TRANS64 P0, [R7+URZ], R4 ;  /* 0x00000004070085a7 */ /* 0x000e64000800007f */
[----:B-1----:R-:W-:Y:S05]  /*8180*/  @!P0 BRA `(.L_x_200) ;  /* 0xfffffffc00f08947 */ /* 0x002fea000383ffff */
[----:B------:R-:W-:Y:S05]  /*8190*/  BRA `(.L_x_235) ;  /* 0xfffffff000b07947 */ /* 0x000fea000383ffff */
.L_x_201:
[----:B0-----:R0:W1:Y:S02]  /*81a0*/  SYNCS.PHASECHK.TRANS64.TRYWAIT P0, [R6+URZ], R3 ;  /* 0x00000003060075a7 */ /* 0x001064000800017f */
[----:B-1----:R-:W-:Y:S05]  /*81b0*/  @!P0 NANOSLEEP.SYNCS 0x989680 ;  /* 0x009896800000895d */ /* 0x002fea0003900000 */
[----:B------:R-:W1:Y:S02]  /*81c0*/  @!P0 SYNCS.PHASECHK.TRANS64 P0, [R6+URZ], R3 ;  /* 0x00000003060085a7 */ /* 0x000e64000800007f */
[----:B-1----:R-:W-:Y:S05]  /*81d0*/  @!P0 BRA `(.L_x_201) ;  /* 0xfffffffc00f08947 */ /* 0x002fea000383ffff */
[----:B------:R-:W-:Y:S05]  /*81e0*/  BRA `(.L_x_236) ;  /* 0xfffffff000c07947 */ /* 0x000fea000383ffff */
.L_x_202:
[----:B0-----:R0:W1:Y:S02]  /*81f0*/  SYNCS.PHASECHK.TRANS64.TRYWAIT P0, [R7+URZ], R4 ;  /* 0x00000004070075a7 */ /* 0x001064000800017f */
[----:B-1----:R-:W-:Y:S05]  /*8200*/  @!P0 NANOSLEEP.SYNCS 0x989680 ;  /* 0x009896800000895d */ /* 0x002fea0003900000 */
[----:B------:R-:W1:Y:S02]  /*8210*/  @!P0 SYNCS.PHASECHK.TRANS64 P0, [R7+URZ], R4 ;  /* 0x00000004070085a7 */ /* 0x000e64000800007f */
[----:B-1----:R-:W-:Y:S05]  /*8220*/  @!P0 BRA `(.L_x_202) ;  /* 0xfffffffc00f08947 */ /* 0x002fea000383ffff */
[----:B------:R-:W-:Y:S05]  /*8230*/  BRA `(.L_x_237) ;  /* 0xfffffff000d07947 */ /* 0x000fea000383ffff */
.L_x_203:
[----:B0-----:R0:W1:Y:S02]  /*8240*/  SYNCS.PHASECHK.TRANS64.TRYWAIT P0, [R6+URZ], R3 ;  /* 0x00000003060075a7 */ /* 0x001064000800017f */
[----:B-1----:R-:W-:Y:S05]  /*8250*/  @!P0 NANOSLEEP.SYNCS 0x989680 ;  /* 0x009896800000895d */ /* 0x002fea0003900000 */
[----:B------:R-:W1:Y:S02]  /*8260*/  @!P0 SYNCS.PHASECHK.TRANS64 P0, [R6+URZ], R3 ;  /* 0x00000003060085a7 */ /* 0x000e64000800007f */
[----:B-1----:R-:W-:Y:S05]  /*8270*/  @!P0 BRA `(.L_x_203) ;  /* 0xfffffffc00f08947 */ /* 0x002fea000383ffff */
[----:B------:R-:W-:Y:S05]  /*8280*/  BRA `(.L_x_238) ;  /* 0xfffffff000e07947 */ /* 0x000fea000383ffff */
.L_x_204:
[----:B0-----:R0:W1:Y:S02]  /*8290*/  SYNCS.PHASECHK.TRANS64.TRYWAIT P0, [R7+URZ], R4 ;  /* 0x00000004070075a7 */ /* 0x001064000800017f */
[----:B-1----:R-:W-:Y:S05]  /*82a0*/  @!P0 NANOSLEEP.SYNCS 0x989680 ;  /* 0x009896800000895d */ /* 0x002fea0003900000 */
[----:B------:R-:W1:Y:S02]  /*82b0*/  @!P0 SYNCS.PHASECHK.TRANS64 P0, [R7+URZ], R4 ;  /* 0x00000004070085a7 */ /* 0x000e64000800007f */
[----:B-1----:R-:W-:Y:S05]  /*82c0*/  @!P0 BRA `(.L_x_204) ;  /* 0xfffffffc00f08947 */ /* 0x002fea000383ffff */
[----:B------:R-:W-:Y:S05]  /*82d0*/  BRA `(.L_x_239) ;  /* 0xfffffff000f07947 */ /* 0x000fea000383ffff */
.L_x_205:
[----:B0-----:R0:W1:Y:S02]  /*82e0*/  SYNCS.PHASECHK.TRANS64.TRYWAIT P0, [R6+URZ], R3 ;  /* 0x00000003060075a7 */ /* 0x001064000800017f */
[----:B-1----:R-:W-:Y:S05]  /*82f0*/  @!P0 NANOSLEEP.SYNCS 0x989680 ;  /* 0x009896800000895d */ /* 0x002fea0003900000 */
[----:B------:R-:W1:Y:S02]  /*8300*/  @!P0 SYNCS.PHASECHK.TRANS64 P0, [R6+URZ], R3 ;  /* 0x00000003060085a7 */ /* 0x000e64000800007f */
[----:B-1----:R-:W-:Y:S05]  /*8310*/  @!P0 BRA `(.L_x_205) ;  /* 0xfffffffc00f08947 */ /* 0x002fea000383ffff */
[----:B------:R-:W-:Y:S05]  /*8320*/  BRA `(.L_x_240) ;  /* 0xfffffff400007947 */ /* 0x000fea000383ffff */
.L_x_206:
[----:B0-----:R0:W1:Y:S02]  /*8330*/  SYNCS.PHASECHK.TRANS64.TRYWAIT P0, [R7+URZ], R4 ;  /* 0x00000004070075a7 */ /* 0x001064000800017f */
[----:B-1----:R-:W-:Y:S05]  /*8340*/  @!P0 NANOSLEEP.SYNCS 0x989680 ;  /* 0x009896800000895d */ /* 0x002fea0003900000 */
[----:B------:R-:W1:Y:S02]  /*8350*/  @!P0 SYNCS.PHASECHK.TRANS64 P0, [R7+URZ], R4 ;  /* 0x00000004070085a7 */ /* 0x000e64000800007f */
[----:B-1----:R-:W-:Y:S05]  /*8360*/  @!P0 BRA `(.L_x_206) ;  /* 0xfffffffc00f08947 */ /* 0x002fea000383ffff */
[----:B------:R-:W-:Y:S05]  /*8370*/  BRA `(.L_x_241) ;  /* 0xfffffff400107947 */ /* 0x000fea000383ffff */
.L_x_207:
[----:B0-----:R0:W1:Y:S02]  /*8380*/  SYNCS.PHASECHK.TRANS64.TRYWAIT P0, [R6+URZ], R3 ;  /* 0x00000003060075a7 */ /* 0x001064000800017f */
[----:B-1----:R-:W-:Y:S05]  /*8390*/  @!P0 NANOSLEEP.SYNCS 0x989680 ;  /* 0x009896800000895d */ /* 0x002fea0003900000 */
[----:B------:R-:W1:Y:S02]  /*83a0*/  @!P0 SYNCS.PHASECHK.TRANS64 P0, [R6+URZ], R3 ;  /* 0x00000003060085a7 */ /* 0x000e64000800007f */
[----:B-1----:R-:W-:Y:S05]  /*83b0*/  @!P0 BRA `(.L_x_207) ;  /* 0xfffffffc00f08947 */ /* 0x002fea000383ffff */
[----:B------:R-:W-:Y:S05]  /*83c0*/  BRA `(.L_x_242) ;  /* 0xfffffff400207947 */ /* 0x000fea000383ffff */
.L_x_208:
[----:B0-----:R0:W1:Y:S02]  /*83d0*/  SYNCS.PHASECHK.TRANS64.TRYWAIT P0, [R7+URZ], R4 ;  /* 0x00000004070075a7 */ /* 0x001064000800017f */
[----:B-1----:R-:W-:Y:S05]  /*83e0*/  @!P0 NANOSLEEP.SYNCS 0x989680 ;  /* 0x009896800000895d */ /* 0x002fea0003900000 */
[----:B------:R-:W1:Y:S02]  /*83f0*/  @!P0 SYNCS.PHASECHK.TRANS64 P0, [R7+URZ], R4 ;  /* 0x00000004070085a7 */ /* 0x000e64000800007f */
[----:B-1----:R-:W-:Y:S05]  /*8400*/  @!P0 BRA `(.L_x_208) ;  /* 0xfffffffc00f08947 */ /* 0x002fea000383ffff */
[----:B------:R-:W-:Y:S05]  /*8410*/  BRA `(.L_x_243) ;  /* 0xfffffff400307947 */ /* 0x000fea000383ffff */
.L_x_209:
[----:B0-----:R0:W1:Y:S02]  /*8420*/  SYNCS.PHASECHK.TRANS64.TRYWAIT P0, [R6+URZ], R3 ;  /* 0x00000003060075a7 */ /* 0x001064000800017f */
[----:B-1----:R-:W-:Y:S05]  /*8430*/  @!P0 NANOSLEEP.SYNCS 0x989680 ;  /* 0x009896800000895d */ /* 0x002fea0003900000 */
[----:B------:R-:W1:Y:S02]  /*8440*/  @!P0 SYNCS.PHASECHK.TRANS64 P0, [R6+URZ], R3 ;  /* 0x00000003060085a7 */ /* 0x000e64000800007f */
[----:B-1----:R-:W-:Y:S05]  /*8450*/  @!P0 BRA `(.L_x_209) ;  /* 0xfffffffc00f08947 */ /* 0x002fea000383ffff */
[----:B------:R-:W-:Y:S05]  /*8460*/  BRA `(.L_x_244) ;  /* 0xfffffff400407947 */ /* 0x000fea000383ffff */
.L_x_210:
[----:B-1----:R1:W2:Y:S02]  /*8470*/  SYNCS.PHASECHK.TRANS64.TRYWAIT P0, [R7+URZ], R4 ;  /* 0x00000004070075a7 */ /* 0x0022a4000800017f */
[----:B--2---:R-:W-:Y:S05]  /*8480*/  @!P0 NANOSLEEP.SYNCS 0x989680 ;  /* 0x009896800000895d */ /* 0x004fea0003900000 */
[----:B------:R-:W2:Y:S02]  /*8490*/  @!P0 SYNCS.PHASECHK.TRANS64 P0, [R7+URZ], R4 ;  /* 0x00000004070085a7 */ /* 0x000ea4000800007f */
[----:B--2---:R-:W-:Y:S05]  /*84a0*/  @!P0 BRA `(.L_x_210) ;  /* 0xfffffffc00f08947 */ /* 0x004fea000383ffff */
[----:B------:R-:W-:Y:S05]  /*84b0*/  BRA `(.L_x_245) ;  /* 0xfffffff400487947 */ /* 0x000fea000383ffff */
.L_x_246:
[----:B------:R-:W-:-:S00]  /*84c0*/  BRA `(.L_x_246) ;  /* 0xfffffffc00fc7947 */ /* 0x000fc0000383ffff */
[----:B------:R-:W-:-:S00]  /*84d0*/  NOP ;  /* 0x0000000000007918 */ /* 0x000fc00000000000 */
        /* <DEDUP_REMOVED lines=10> */
.L_x_247:


//--------------------- .nv.global.init           --------------------------
	.section	.nv.global.init,"aw",@progbits
.nv.global.init:
	.type		$str$22,@object
	.size		$str$22,($str$23 - $str$22)
$str$22:
        /*0000*/ 	.byte	0x6b, 0x5f, 0x74, 0x69, 0x6c, 0x65, 0x5f, 0x63, 0x6f, 0x75, 0x6e, 0x74, 0x20, 0x3e, 0x3d, 0x20
        /*0010*/ 	.byte	0x31, 0x00
	.type		$str$23,@object
	.size		$str$23,(__unnamed_1 - $str$23)
$str$23:
        /*0012*/ 	.byte	0x2f, 0x74, 0x6d, 0x70, 0x2f, 0x63, 0x75, 0x74, 0x6c, 0x61, 0x73, 0x73, 0x5f, 0x73, 0x77, 0x65
        /*0022*/ 	.byte	0x65, 0x70, 0x5f, 0x73, 0x72, 0x63, 0x2f, 0x69, 0x6e, 0x63, 0x6c, 0x75, 0x64, 0x65, 0x2f, 0x63
        /*0032*/ 	.byte	0x75, 0x74, 0x6c, 0x61, 0x73, 0x73, 0x2f, 0x67, 0x65, 0x6d, 0x6d, 0x2f, 0x63, 0x6f, 0x6c, 0x6c
        /*0042*/ 	.byte	0x65, 0x63, 0x74, 0x69, 0x76, 0x65, 0x2f, 0x73, 0x6d, 0x39, 0x30, 0x5f, 0x6d, 0x6d, 0x61, 0x5f
        /*0052*/ 	.byte	0x74, 0x6d, 0x61, 0x5f, 0x67, 0x6d, 0x6d, 0x61, 0x5f, 0x73, 0x73, 0x5f, 0x77, 0x61, 0x72, 0x70
        /*0062*/ 	.byte	0x73, 0x70, 0x65, 0x63, 0x69, 0x61, 0x6c, 0x69, 0x7a, 0x65, 0x64, 0x2e, 0x68, 0x70, 0x70, 0x00
	.type		__unnamed_1,@object
	.size		__unnamed_1,(.L_0 - __unnamed_1)
__unnamed_1:
        /*0072*/ 	.byte	0x76, 0x6f, 0x69, 0x64, 0x20, 0x63, 0x75, 0x74, 0x6c, 0x61, 0x73, 0x73, 0x3a, 0x3a, 0x67, 0x65
        /* <DEDUP_REMOVED lines=172> */
.L_0:


//--------------------- .nv.shared._ZN7cutlass13device_kernelINS_4gemm6kernel13GemmUniversalIN4cute5tupleIJiiiiEEENS1_10collective13CollectiveMmaINS1_34MainloopSm90TmaGmmaWarpSpecializedILi28ENS5_IJNS4_1CILi1EEESB_SB_EEENS1_35KernelTmaWarpSpecializedCooperativeEEENS5_IJNSA_ILi128EEESF_NSA_ILi32EEEEEEaNS5_IJlSB_lEEEaSI_NS4_8TiledMMAINS4_8MMA_AtomIJNS4_4SM904GMMA27MMA_64x128x32_S32S8S8_SS_TNEEEENS4_6LayoutINS5_IJNSA_ILi2EEESB_SB_EEENS5_IJSB_NSA_ILi0EEESS_EEEEENS5_IJNS4_10UnderscoreESV_SV_EEEEENS4_13SM90_TMA_LOADENS4_14ComposedLayoutINS4_7SwizzleILi1ELi4ELi3EEENS4_18smem_ptr_flag_bitsILi8EEENSP_INS5_IJNSA_ILi8EEESG_EEENS5_IJSG_SB_EEEEEEEvNS4_8identityESY_S18_vS19_EENS_8epilogue10collective6detail29Sm90TmaWarpSpecializedAdapterINS1C_15DefaultEpilogueIaSI_SI_NS1B_6thread17LinearCombinationIaLi1EiiLNS1G_9ScaleType4KindE0ELNS_15FloatRoundStyleE2EaEENS1_15EpilogueDefaultEEEEEvvEEEEvNT_6ParamsE --------------------------
	.section	.nv.shared._ZN7cutlass13device_kernelINS_4gemm6kernel13GemmUniversalIN4cute5tupleIJiiiiEEENS1_10collective13CollectiveMmaINS1_34MainloopSm90TmaGmmaWarpSpecializedILi28ENS5_IJNS4_1CILi1EEESB_SB_EEENS1_35KernelTmaWarpSpecializedCooperativeEEENS5_IJNSA_ILi128EEESF_NSA_ILi32EEEEEEaNS5_IJlSB_lEEEaSI_NS4_8TiledMMAINS4_8MMA_AtomIJNS4_4SM904GMMA27MMA_64x128x32_S32S8S8_SS_TNEEEENS4_6LayoutINS5_IJNSA_ILi2EEESB_SB_EEENS5_IJSB_NSA_ILi0EEESS_EEEEENS5_IJNS4_10UnderscoreESV_SV_EEEEENS4_13SM90_TMA_LOADENS4_14ComposedLayoutINS4_7SwizzleILi1ELi4ELi3EEENS4_18smem_ptr_flag_bitsILi8EEENSP_INS5_IJNSA_ILi8EEESG_EEENS5_IJSG_SB_EEEEEEEvNS4_8identityESY_S18_vS19_EENS_8epilogue10collective6detail29Sm90TmaWarpSpecializedAdapterINS1C_15DefaultEpilogueIaSI_SI_NS1B_6thread17LinearCombinationIaLi1EiiLNS1G_9ScaleType4KindE0ELNS_15FloatRoundStyleE2EaEENS1_15EpilogueDefaultEEEEEvvEEEEvNT_6ParamsE,"aw",@nobits
	.sectionflags	@""
	.align	16
	.zero		1024


//--------------------- .nv.shared.reserved.0     --------------------------
	.section	.nv.shared.reserved.0,"aw",@nobits
	.weak		__nv_reservedSMEM_offset_0_alias
	.size		__nv_reservedSMEM_offset_0_alias, 0, 0
	.other		__nv_reservedSMEM_offset_0_alias,@"STO_CUDA_RESERVED_SHARED STV_DEFAULT"
__nv_reservedSMEM_offset_0_alias:
	.zero		0


//--------------------- .nv.global                --------------------------
	.section	.nv.global,"aw",@nobits
.nv.global:
	.type		_ZN39_INTERNAL_4a9d6763_4_k_cu_3ebef79d_41024cute1_E,@object
	.size		_ZN39_INTERNAL_4a9d6763_4_k_cu_3ebef79d_41024cute1_E,(_ZN39_INTERNAL_4a9d6763_4_k_cu_3ebef79d_41024cuda3std3__45__cpo6cbeginE - _ZN39_INTERNAL_4a9d6763_4_k_cu_3ebef79d_41024cute1_E)
_ZN39_INTERNAL_4a9d6763_4_k_cu_3ebef79d_41024cute1_E:
	.zero		1
	.type		_ZN39_INTERNAL_4a9d6763_4_k_cu_3ebef79d_41024cuda3std3__45__cpo6cbeginE,@object
	.size		_ZN39_INTERNAL_4a9d6763_4_k_cu_3ebef79d_41024cuda3std3__45__cpo6cbeginE,(_ZN39_INTERNAL_4a9d6763_4_k_cu_3ebef79d_41024cuda3std3__48in_placeE - _ZN39_INTERNAL_4a9d6763_4_k_cu_3ebef79d_41024cuda3std3__45__cpo6cbeginE)
_ZN39_INTERNAL_4a9d6763_4_k_cu_3ebef79d_41024cuda3std3__45__cpo6cbeginE:
	.zero		1
	.type		_ZN39_INTERNAL_4a9d6763_4_k_cu_3ebef79d_41024cuda3std3__48in_placeE,@object
	.size		_ZN39_INTERNAL_4a9d6763_4_k_cu_3ebef79d_41024cuda3std3__48in_placeE,(_ZN39_INTERNAL_4a9d6763_4_k_cu_3ebef79d_41024cuda3std6ranges3__45__cpo9iter_moveE - _ZN39_INTERNAL_4a9d6763_4_k_cu_3ebef79d_41024cuda3std3__48in_placeE)
_ZN39_INTERNAL_4a9d6763_4_k_cu_3ebef79d_41024cuda3std3__48in_placeE:
	.zero		1
	.type		_ZN39_INTERNAL_4a9d6763_4_k_cu_3ebef79d_41024cuda3std6ranges3__45__cpo9iter_moveE,@object
	.size		_ZN39_INTERNAL_4a9d6763_4_k_cu_3ebef79d_41024cuda3std6ranges3__45__cpo9iter_moveE,(_ZN39_INTERNAL_4a9d6763_4_k_cu_3ebef79d_41024cuda3std3__45__cpo5beginE - _ZN39_INTERNAL_4a9d6763_4_k_cu_3ebef79d_41024cuda3std6ranges3__45__cpo9iter_moveE)
_ZN39_INTERNAL_4a9d6763_4_k_cu_3ebef79d_41024cuda3std6ranges3__45__cpo9iter_moveE:
	.zero		1
	.type		_ZN39_INTERNAL_4a9d6763_4_k_cu_3ebef79d_41024cuda3std3__45__cpo5beginE,@object
	.size		_ZN39_INTERNAL_4a9d6763_4_k_cu_3ebef79d_41024cuda3std3__45__cpo5beginE,(_ZN39_INTERNAL_4a9d6763_4_k_cu_3ebef79d_41024cuda3std3__441_GLOBAL__N__4a9d6763_4_k_cu_3ebef79d_41026ignoreE - _ZN39_INTERNAL_4a9d6763_4_k_cu_3ebef79d_41024cuda3std3__45__cpo5beginE)
_ZN39_INTERNAL_4a9d6763_4_k_cu_3ebef79d_41024cuda3std3__45__cpo5beginE:
	.zero		1
	.type		_ZN39_INTERNAL_4a9d6763_4_k_cu_3ebef79d_41024cuda3std3__441_GLOBAL__N__4a9d6763_4_k_cu_3ebef79d_41026ignoreE,@object
	.size		_ZN39_INTERNAL_4a9d6763_4_k_cu_3ebef79d_41024cuda3std3__441_GLOBAL__N__4a9d6763_4_k_cu_3ebef79d_41026ignoreE,(_ZN39_INTERNAL_4a9d6763_4_k_cu_3ebef79d_41024cute7productE - _ZN39_INTERNAL_4a9d6763_4_k_cu_3ebef79d_41024cuda3std3__441_GLOBAL__N__4a9d6763_4_k_cu_3ebef79d_41026ignoreE)
_ZN39_INTERNAL_4a9d6763_4_k_cu_3ebef79d_41024cuda3std3__441_GLOBAL__N__4a9d6763_4_k_cu_3ebef79d_41026ignoreE:
	.zero		1
	.type		_ZN39_INTERNAL_4a9d6763_4_k_cu_3ebef79d_41024cute7productE,@object
	.size		_ZN39_INTERNAL_4a9d6763_4_k_cu_3ebef79d_41024cute7productE,(_ZN39_INTERNAL_4a9d6763_4_k_cu_3ebef79d_41024cuda3std3__45__cpo3endE - _ZN39_INTERNAL_4a9d6763_4_k_cu_3ebef79d_41024cute7productE)
_ZN39_INTERNAL_4a9d6763_4_k_cu_3ebef79d_41024cute7productE:
	.zero		1
	.type		_ZN39_INTERNAL_4a9d6763_4_k_cu_3ebef79d_41024cuda3std3__45__cpo3endE,@object
	.size		_ZN39_INTERNAL_4a9d6763_4_k_cu_3ebef79d_41024cuda3std3__45__cpo3endE,(_ZN39_INTERNAL_4a9d6763_4_k_cu_3ebef79d_41024cuda3std3__419piecewise_constructE - _ZN39_INTERNAL_4a9d6763_4_k_cu_3ebef79d_41024cuda3std3__45__cpo3endE)
_ZN39_INTERNAL_4a9d6763_4_k_cu_3ebef79d_41024cuda3std3__45__cpo3endE:
	.zero		1
	.type		_ZN39_INTERNAL_4a9d6763_4_k_cu_3ebef79d_41024cuda3std3__419piecewise_constructE,@object
	.size		_ZN39_INTERNAL_4a9d6763_4_k_cu_3ebef79d_41024cuda3std3__419piecewise_constructE,(_ZN39_INTERNAL_4a9d6763_4_k_cu_3ebef79d_41024cuda3std3__45__cpo4cendE - _ZN39_INTERNAL_4a9d6763_4_k_cu_3ebef79d_41024cuda3std3__419piecewise_constructE)
_ZN39_INTERNAL_4a9d6763_4_k_cu_3ebef79d_41024cuda3std3__419piecewise_constructE:
	.zero		1
	.type		_ZN39_INTERNAL_4a9d6763_4_k_cu_3ebef79d_41024cuda3std3__45__cpo4cendE,@object
	.size		_ZN39_INTERNAL_4a9d6763_4_k_cu_3ebef79d_41024cuda3std3__45__cpo4cendE,(_ZN39_INTERNAL_4a9d6763_4_k_cu_3ebef79d_41024cuda3std6ranges3__45__cpo4swapE - _ZN39_INTERNAL_4a9d6763_4_k_cu_3ebef79d_41024cuda3std3__45__cpo4cendE)
_ZN39_INTERNAL_4a9d6763_4_k_cu_3ebef79d_41024cuda3std3__45__cpo4cendE:
	.zero		1
	.type		_ZN39_INTERNAL_4a9d6763_4_k_cu_3ebef79d_41024cuda3std6ranges3__45__cpo4swapE,@object
	.size		_ZN39_INTERNAL_4a9d6763_4_k_cu_3ebef79d_41024cuda3std6ranges3__45__cpo4swapE,(.L_8 - _ZN39_INTERNAL_4a9d6763_4_k_cu_3ebef79d_41024cuda3std6ranges3__45__cpo4swapE)
_ZN39_INTERNAL_4a9d6763_4_k_cu_3ebef79d_41024cuda3std6ranges3__45__cpo4swapE:
	.zero		1
.L_8:


//--------------------- .nv.constant0._ZN7cutlass13device_kernelINS_4gemm6kernel13GemmUniversalIN4cute5tupleIJiiiiEEENS1_10collective13CollectiveMmaINS1_34MainloopSm90TmaGmmaWarpSpecializedILi28ENS5_IJNS4_1CILi1EEESB_SB_EEENS1_35KernelTmaWarpSpecializedCooperativeEEENS5_IJNSA_ILi128EEESF_NSA_ILi32EEEEEEaNS5_IJlSB_lEEEaSI_NS4_8TiledMMAINS4_8MMA_AtomIJNS4_4SM904GMMA27MMA_64x128x32_S32S8S8_SS_TNEEEENS4_6LayoutINS5_IJNSA_ILi2EEESB_SB_EEENS5_IJSB_NSA_ILi0EEESS_EEEEENS5_IJNS4_10UnderscoreESV_SV_EEEEENS4_13SM90_TMA_LOADENS4_14ComposedLayoutINS4_7SwizzleILi1ELi4ELi3EEENS4_18smem_ptr_flag_bitsILi8EEENSP_INS5_IJNSA_ILi8EEESG_EEENS5_IJSG_SB_EEEEEEEvNS4_8identityESY_S18_vS19_EENS_8epilogue10collective6detail29Sm90TmaWarpSpecializedAdapterINS1C_15DefaultEpilogueIaSI_SI_NS1B_6thread17LinearCombinationIaLi1EiiLNS1G_9ScaleType4KindE0ELNS_15FloatRoundStyleE2EaEENS1_15EpilogueDefaultEEEEEvvEEEEvNT_6ParamsE --------------------------
	.section	.nv.constant0._ZN7cutlass13device_kernelINS_4gemm6kernel13GemmUniversalIN4cute5tupleIJiiiiEEENS1_10collective13CollectiveMmaINS1_34MainloopSm90TmaGmmaWarpSpecializedILi28ENS5_IJNS4_1CILi1EEESB_SB_EEENS1_35KernelTmaWarpSpecializedCooperativeEEENS5_IJNSA_ILi128EEESF_NSA_ILi32EEEEEEaNS5_IJlSB_lEEEaSI_NS4_8TiledMMAINS4_8MMA_AtomIJNS4_4SM904GMMA27MMA_64x128x32_S32S8S8_SS_TNEEEENS4_6LayoutINS5_IJNSA_ILi2EEESB_SB_EEENS5_IJSB_NSA_ILi0EEESS_EEEEENS5_IJNS4_10UnderscoreESV_SV_EEEEENS4_13SM90_TMA_LOADENS4_14ComposedLayoutINS4_7SwizzleILi1ELi4ELi3EEENS4_18smem_ptr_flag_bitsILi8EEENSP_INS5_IJNSA_ILi8EEESG_EEENS5_IJSG_SB_EEEEEEEvNS4_8identityESY_S18_vS19_EENS_8epilogue10collective6detail29Sm90TmaWarpSpecializedAdapterINS1C_15DefaultEpilogueIaSI_SI_NS1B_6thread17LinearCombinationIaLi1EiiLNS1G_9ScaleType4KindE0ELNS_15FloatRoundStyleE2EaEENS1_15EpilogueDefaultEEEEEvvEEEEvNT_6ParamsE,"a",@progbits
	.sectionflags	@""
	.align	4
.nv.constant0._ZN7cutlass13device_kernelINS_4gemm6kernel13GemmUniversalIN4cute5tupleIJiiiiEEENS1_10collective13CollectiveMmaINS1_34MainloopSm90TmaGmmaWarpSpecializedILi28ENS5_IJNS4_1CILi1EEESB_SB_EEENS1_35KernelTmaWarpSpecializedCooperativeEEENS5_IJNSA_ILi128EEESF_NSA_ILi32EEEEEEaNS5_IJlSB_lEEEaSI_NS4_8TiledMMAINS4_8MMA_AtomIJNS4_4SM904GMMA27MMA_64x128x32_S32S8S8_SS_TNEEEENS4_6LayoutINS5_IJNSA_ILi2EEESB_SB_EEENS5_IJSB_NSA_ILi0EEESS_EEEEENS5_IJNS4_10UnderscoreESV_SV_EEEEENS4_13SM90_TMA_LOADENS4_14ComposedLayoutINS4_7SwizzleILi1ELi4ELi3EEENS4_18smem_ptr_flag_bitsILi8EEENSP_INS5_IJNSA_ILi8EEESG_EEENS5_IJSG_SB_EEEEEEEvNS4_8identityESY_S18_vS19_EENS_8epilogue10collective6detail29Sm90TmaWarpSpecializedAdapterINS1C_15DefaultEpilogueIaSI_SI_NS1B_6thread17LinearCombinationIaLi1EiiLNS1G_9ScaleType4KindE0ELNS_15FloatRoundStyleE2EaEENS1_15EpilogueDefaultEEEEEvvEEEEvNT_6ParamsE:
	.zero		1664


//--------------------- SYMBOLS --------------------------

	.type		.nv.reservedSmem.offset0,@object
	.size		.nv.reservedSmem.offset0,0x4
	.type		__assertfail,@function
